	.target	sm_90a

	.elftype	@"ET_EXEC"


//--------------------- .note.nv.tkinfo           --------------------------
	.section	.note.nv.tkinfo,"",@"SHT_NOTE"
	.sectionflags	@"SHF_NOTE_NV_TKINFO"
	.tkinfo
        /*0018*/ 	.word	0x00000002
        /*0030*/ 	.string	""
        /*0030*/ 	.string	"ptxas"
        /*0030*/ 	.string	"Cuda compilation tools, release 13.0, V13.0.88"
        /*0030*/ 	.string	"Build cuda_13.0.r13.0/compiler.36424714_0"
        /*0030*/ 	.string	"-arch sm_90a -m 64 "



//--------------------- .note.nv.cuinfo           --------------------------
	.section	.note.nv.cuinfo,"",@"SHT_NOTE"
	.sectionflags	@"SHF_NOTE_NV_CUINFO"
        /*0018*/ 	.short	0x0002
        /*001a*/ 	.short	0x005a
        /*001c*/ 	.short	0x0082
	.zero		2


//--------------------- .nv.info                  --------------------------
	.section	.nv.info,"",@"SHT_CUDA_INFO"
	.align	4


	//----- nvinfo : EIATTR_REGCOUNT
	.align		4
        /*0000*/ 	.byte	0x04, 0x2f
        /*0002*/ 	.short	(.L_15 - .L_14)
	.align		4
.L_14:
        /*0004*/ 	.word	index@(_ZN7cutlass13device_kernelINS_4gemm6kernel13GemmUniversalIN4cute5tupleIJiiiiEEENS1_10collective13CollectiveMmaINS1_34MainloopSm90TmaGmmaWarpSpecializedILi4ENS5_IJNS4_1CILi2EEENSA_ILi1EEESC_EEENS1_35KernelTmaWarpSpecializedCooperativeEEENS5_IJNSA_ILi128EEENSA_ILi256EEESG_EEEaNS5_IJlSC_lEEEaSJ_NS4_8TiledMMAINS4_8MMA_AtomIJNS4_4SM904GMMA27MMA_64x256x32_S32S8S8_SS_TNEEEENS4_6LayoutISD_NS5_IJSC_NSA_ILi0EEESR_EEEEENS5_IJNS4_10UnderscoreESU_SU_EEEEENS4_13SM90_TMA_LOADENS4_14ComposedLayoutINS4_7SwizzleILi3ELi4ELi3EEENS4_18smem_ptr_flag_bitsILi8EEENSQ_INS5_IJNSA_ILi8EEESG_EEENS5_IJSG_SC_EEEEEEEvNS4_8identityENS4_23SM90_TMA_LOAD_MULTICASTES17_vS18_EENS_8epilogue10collective6detail29Sm90TmaWarpSpecializedAdapterINS1C_15DefaultEpilogueIaSJ_SJ_NS1B_6thread17LinearCombinationIaLi1EiiLNS1G_9ScaleType4KindE0ELNS_15FloatRoundStyleE2EaEENS1_15EpilogueDefaultEEEEEvvEEEEvNT_6ParamsE)
        /*0008*/ 	.word	0x000000a8


	//----- nvinfo : EIATTR_FRAME_SIZE
	.align		4
.L_15:
        /*000c*/ 	.byte	0x04, 0x11
        /*000e*/ 	.short	(.L_17 - .L_16)
	.align		4
.L_16:
        /*0010*/ 	.word	index@(_ZN7cutlass13device_kernelINS_4gemm6kernel13GemmUniversalIN4cute5tupleIJiiiiEEENS1_10collective13CollectiveMmaINS1_34MainloopSm90TmaGmmaWarpSpecializedILi4ENS5_IJNS4_1CILi2EEENSA_ILi1EEESC_EEENS1_35KernelTmaWarpSpecializedCooperativeEEENS5_IJNSA_ILi128EEENSA_ILi256EEESG_EEEaNS5_IJlSC_lEEEaSJ_NS4_8TiledMMAINS4_8MMA_AtomIJNS4_4SM904GMMA27MMA_64x256x32_S32S8S8_SS_TNEEEENS4_6LayoutISD_NS5_IJSC_NSA_ILi0EEESR_EEEEENS5_IJNS4_10UnderscoreESU_SU_EEEEENS4_13SM90_TMA_LOADENS4_14ComposedLayoutINS4_7SwizzleILi3ELi4ELi3EEENS4_18smem_ptr_flag_bitsILi8EEENSQ_INS5_IJNSA_ILi8EEESG_EEENS5_IJSG_SC_EEEEEEEvNS4_8identityENS4_23SM90_TMA_LOAD_MULTICASTES17_vS18_EENS_8epilogue10collective6detail29Sm90TmaWarpSpecializedAdapterINS1C_15DefaultEpilogueIaSJ_SJ_NS1B_6thread17LinearCombinationIaLi1EiiLNS1G_9ScaleType4KindE0ELNS_15FloatRoundStyleE2EaEENS1_15EpilogueDefaultEEEEEvvEEEEvNT_6ParamsE)
        /*0014*/ 	.word	0x00000000


	//----- nvinfo : EIATTR_MIN_STACK_SIZE
	.align		4
.L_17:
        /*0018*/ 	.byte	0x04, 0x12
        /*001a*/ 	.short	(.L_19 - .L_18)
	.align		4
.L_18:
        /*001c*/ 	.word	index@(_ZN7cutlass13device_kernelINS_4gemm6kernel13GemmUniversalIN4cute5tupleIJiiiiEEENS1_10collective13CollectiveMmaINS1_34MainloopSm90TmaGmmaWarpSpecializedILi4ENS5_IJNS4_1CILi2EEENSA_ILi1EEESC_EEENS1_35KernelTmaWarpSpecializedCooperativeEEENS5_IJNSA_ILi128EEENSA_ILi256EEESG_EEEaNS5_IJlSC_lEEEaSJ_NS4_8TiledMMAINS4_8MMA_AtomIJNS4_4SM904GMMA27MMA_64x256x32_S32S8S8_SS_TNEEEENS4_6LayoutISD_NS5_IJSC_NSA_ILi0EEESR_EEEEENS5_IJNS4_10UnderscoreESU_SU_EEEEENS4_13SM90_TMA_LOADENS4_14ComposedLayoutINS4_7SwizzleILi3ELi4ELi3EEENS4_18smem_ptr_flag_bitsILi8EEENSQ_INS5_IJNSA_ILi8EEESG_EEENS5_IJSG_SC_EEEEEEEvNS4_8identityENS4_23SM90_TMA_LOAD_MULTICASTES17_vS18_EENS_8epilogue10collective6detail29Sm90TmaWarpSpecializedAdapterINS1C_15DefaultEpilogueIaSJ_SJ_NS1B_6thread17LinearCombinationIaLi1EiiLNS1G_9ScaleType4KindE0ELNS_15FloatRoundStyleE2EaEENS1_15EpilogueDefaultEEEEEvvEEEEvNT_6ParamsE)
        /*0020*/ 	.word	0x00000000
.L_19:


//--------------------- .nv.compat                --------------------------
	.section	.nv.compat,"",@"SHT_CUDA_COMPAT_INFO"
	.align	4
        /*0000*/ 	.byte	0x02, 0x09, 0x01, 0x00, 0x02, 0x02, 0x04, 0x00, 0x02, 0x05, 0x05, 0x00, 0x03, 0x07, 0x01, 0x01
        /*0010*/ 	.byte	0x02, 0x03, 0x01, 0x00, 0x02, 0x06, 0x01, 0x00, 0x04, 0x0b, 0x08, 0x00, 0x00, 0x00, 0x00, 0x00
        /*0020*/ 	.byte	0x00, 0x00, 0x00, 0x00


//--------------------- .nv.info._ZN7cutlass13device_kernelINS_4gemm6kernel13GemmUniversalIN4cute5tupleIJiiiiEEENS1_10collective13CollectiveMmaINS1_34MainloopSm90TmaGmmaWarpSpecializedILi4ENS5_IJNS4_1CILi2EEENSA_ILi1EEESC_EEENS1_35KernelTmaWarpSpecializedCooperativeEEENS5_IJNSA_ILi128EEENSA_ILi256EEESG_EEEaNS5_IJlSC_lEEEaSJ_NS4_8TiledMMAINS4_8MMA_AtomIJNS4_4SM904GMMA27MMA_64x256x32_S32S8S8_SS_TNEEEENS4_6LayoutISD_NS5_IJSC_NSA_ILi0EEESR_EEEEENS5_IJNS4_10UnderscoreESU_SU_EEEEENS4_13SM90_TMA_LOADENS4_14ComposedLayoutINS4_7SwizzleILi3ELi4ELi3EEENS4_18smem_ptr_flag_bitsILi8EEENSQ_INS5_IJNSA_ILi8EEESG_EEENS5_IJSG_SC_EEEEEEEvNS4_8identityENS4_23SM90_TMA_LOAD_MULTICASTES17_vS18_EENS_8epilogue10collective6detail29Sm90TmaWarpSpecializedAdapterINS1C_15DefaultEpilogueIaSJ_SJ_NS1B_6thread17LinearCombinationIaLi1EiiLNS1G_9ScaleType4KindE0ELNS_15FloatRoundStyleE2EaEENS1_15EpilogueDefaultEEEEEvvEEEEvNT_6ParamsE --------------------------
	.section	.nv.info._ZN7cutlass13device_kernelINS_4gemm6kernel13GemmUniversalIN4cute5tupleIJiiiiEEENS1_10collective13CollectiveMmaINS1_34MainloopSm90TmaGmmaWarpSpecializedILi4ENS5_IJNS4_1CILi2EEENSA_ILi1EEESC_EEENS1_35KernelTmaWarpSpecializedCooperativeEEENS5_IJNSA_ILi128EEENSA_ILi256EEESG_EEEaNS5_IJlSC_lEEEaSJ_NS4_8TiledMMAINS4_8MMA_AtomIJNS4_4SM904GMMA27MMA_64x256x32_S32S8S8_SS_TNEEEENS4_6LayoutISD_NS5_IJSC_NSA_ILi0EEESR_EEEEENS5_IJNS4_10UnderscoreESU_SU_EEEEENS4_13SM90_TMA_LOADENS4_14ComposedLayoutINS4_7SwizzleILi3ELi4ELi3EEENS4_18smem_ptr_flag_bitsILi8EEENSQ_INS5_IJNSA_ILi8EEESG_EEENS5_IJSG_SC_EEEEEEEvNS4_8identityENS4_23SM90_TMA_LOAD_MULTICASTES17_vS18_EENS_8epilogue10collective6detail29Sm90TmaWarpSpecializedAdapterINS1C_15DefaultEpilogueIaSJ_SJ_NS1B_6thread17LinearCombinationIaLi1EiiLNS1G_9ScaleType4KindE0ELNS_15FloatRoundStyleE2EaEENS1_15EpilogueDefaultEEEEEvvEEEEvNT_6ParamsE,"",@"SHT_CUDA_INFO"
	.sectionflags	@""
	.align	4


	//----- nvinfo : EIATTR_CUDA_API_VERSION
	.align		4
        /*0000*/ 	.byte	0x04, 0x37
        /*0002*/ 	.short	(.L_21 - .L_20)
.L_20:
        /*0004*/ 	.word	0x00000082


	//----- nvinfo : EIATTR_KPARAM_INFO
	.align		4
.L_21:
        /*0008*/ 	.byte	0x04, 0x17
        /*000a*/ 	.short	(.L_23 - .L_22)
.L_22:
        /*000c*/ 	.word	0x00000000
        /*0010*/ 	.short	0x0000
        /*0012*/ 	.short	0x0070
        /*0014*/ 	.byte	0x00, 0xf0, 0x01, 0x10


	//----- nvinfo : EIATTR_SPARSE_MMA_MASK
	.align		4
.L_23:
        /*0018*/ 	.byte	0x03, 0x50
        /*001a*/ 	.short	0x0000


	//----- nvinfo : EIATTR_MAXREG_COUNT
	.align		4
        /*001c*/ 	.byte	0x03, 0x1b
        /*001e*/ 	.short	0x00a8


	//----- nvinfo : EIATTR_NUM_BARRIERS
	.align		4
        /*0020*/ 	.byte	0x02, 0x4c
        /*0022*/ 	.byte	0x01
	.zero		1


	//----- nvinfo : EIATTR_EXTERNS
	.align		4
        /*0024*/ 	.byte	0x04, 0x0f
        /*0026*/ 	.short	(.L_25 - .L_24)


	//   ....[0]....
	.align		4
.L_24:
        /*0028*/ 	.word	index@(__assertfail)


	//----- nvinfo : EIATTR_MERCURY_ISA_VERSION
	.align		4
.L_25:
        /*002c*/ 	.byte	0x03, 0x5f
        /*002e*/ 	.short	0x0101


	//----- nvinfo : EIATTR_INT_WARP_WIDE_INSTR_OFFSETS
	.align		4
        /*0030*/ 	.byte	0x04, 0x31
        /*0032*/ 	.short	(.L_27 - .L_26)


	//   ....[0]....
.L_26:
        /*0034*/ 	.word	0x00000480


	//   ....[1]....
        /*0038*/ 	.word	0x000004b0


	//   ....[2]....
        /*003c*/ 	.word	0x00000670


	//   ....[3]....
        /*0040*/ 	.word	0x00001cd0


	//----- nvinfo : EIATTR_COOP_GROUP_MASK_REGIDS
	.align		4
.L_27:
        /*0044*/ 	.byte	0x04, 0x29
        /*0046*/ 	.short	(.L_29 - .L_28)


	//   ....[0]....
.L_28:
        /*0048*/ 	.word	0xffffffff


	//   ....[1]....
        /*004c*/ 	.word	0xffffffff


	//   ....[2]....
        /*0050*/ 	.word	0xffffffff


	//   ....[3]....
        /*0054*/ 	.word	0xffffffff


	//   ....[4]....
        /*0058*/ 	.word	0xffffffff


	//   ....[5]....
        /*005c*/ 	.word	0xffffffff


	//----- nvinfo : EIATTR_COOP_GROUP_INSTR_OFFSETS
	.align		4
.L_29:
        /*0060*/ 	.byte	0x04, 0x28
        /*0062*/ 	.short	(.L_31 - .L_30)


	//   ....[0]....
.L_30:
        /*0064*/ 	.word	0x00000060


	//   ....[1]....
        /*0068*/ 	.word	0x00000070


	//   ....[2]....
        /*006c*/ 	.word	0x00000130


	//   ....[3]....
        /*0070*/ 	.word	0x000002d0


	//   ....[4]....
        /*0074*/ 	.word	0x000007f0


	//   ....[5]....
        /*0078*/ 	.word	0x00001230


	//----- nvinfo : EIATTR_REG_RECONFIG
	.align		4
.L_31:
        /*007c*/ 	.byte	0x01, 0x54
	.zero		2


	//----- nvinfo : EIATTR_SYSCALL_OFFSETS
	.align		4
        /*0080*/ 	.byte	0x04, 0x46
        /*0082*/ 	.short	(.L_33 - .L_32)


	//   ....[0]....
.L_32:
        /*0084*/ 	.word	0x000013f0


	//----- nvinfo : EIATTR_MBARRIER_INSTR_OFFSETS
	.align		4
.L_33:
        /*0088*/ 	.byte	0x04, 0x39
        /*008a*/ 	.short	(.L_35 - .L_34)


	//   ....[0]....
.L_34:
        /*008c*/ 	.word	0x00000230
        /*0090*/ 	.word	0x000000ff
        /*0094*/ 	.word	0x00000000
        /*0098*/ 	.short	0x0100
        /*009a*/ 	.byte	0x08
	.zero		1


	//   ....[1]....
        /*009c*/ 	.word	0x00000240
        /*00a0*/ 	.word	0x000000ff
        /*00a4*/ 	.word	0x00000020
        /*00a8*/ 	.short	0x0100
        /*00aa*/ 	.byte	0x08
	.zero		1


	//   ....[2]....
        /*00ac*/ 	.word	0x00000250
        /*00b0*/ 	.word	0x000000ff
        /*00b4*/ 	.word	0x00000008
        /*00b8*/ 	.short	0x0100
        /*00ba*/ 	.byte	0x08
	.zero		1


	//   ....[3]....
        /*00bc*/ 	.word	0x00000260
        /*00c0*/ 	.word	0x000000ff
        /*00c4*/ 	.word	0x00000028
        /*00c8*/ 	.short	0x0100
        /*00ca*/ 	.byte	0x08
	.zero		1


	//   ....[4]....
        /*00cc*/ 	.word	0x00000270
        /*00d0*/ 	.word	0x000000ff
        /*00d4*/ 	.word	0x00000010
        /*00d8*/ 	.short	0x0100
        /*00da*/ 	.byte	0x08
	.zero		1


	//   ....[5]....
        /*00dc*/ 	.word	0x00000280
        /*00e0*/ 	.word	0x000000ff
        /*00e4*/ 	.word	0x00000030
        /*00e8*/ 	.short	0x0100
        /*00ea*/ 	.byte	0x08
	.zero		1


	//   ....[6]....
        /*00ec*/ 	.word	0x00000290
        /*00f0*/ 	.word	0x000000ff
        /*00f4*/ 	.word	0x00000018
        /*00f8*/ 	.short	0x0100
        /*00fa*/ 	.byte	0x08
	.zero		1


	//   ....[7]....
        /*00fc*/ 	.word	0x000002a0
        /*0100*/ 	.word	0x000000ff
        /*0104*/ 	.word	0x00000038
        /*0108*/ 	.short	0x0100
        /*010a*/ 	.byte	0x08
	.zero		1


	//   ....[8]....
        /*010c*/ 	.word	0x000006f0
        /*0110*/ 	.word	0x000000ff
        /*0114*/ 	.word	0x00000050
        /*0118*/ 	.short	0x0100
        /*011a*/ 	.byte	0x06
	.zero		1


	//   ....[9]....
        /*011c*/ 	.word	0x00000780
        /*0120*/ 	.word	0x000000ff
        /*0124*/ 	.word	0x00000058
        /*0128*/ 	.short	0x0100
        /*012a*/ 	.byte	0x06
	.zero		1


	//   ....[10]....
        /*012c*/ 	.word	0x000014c0
        /*0130*/ 	.word	0x00000003
        /*0134*/ 	.word	0x00000000
        /*0138*/ 	.short	0x010a
        /*013a*/ 	.byte	0x3f
	.zero		1


	//   ....[11]....
        /*013c*/ 	.word	0x00001500
        /*0140*/ 	.word	0x00000003
        /*0144*/ 	.word	0x00000000
        /*0148*/ 	.short	0x010a
        /*014a*/ 	.byte	0x3f
	.zero		1


	//   ....[12]....
        /*014c*/ 	.word	0x000018d0
        /*0150*/ 	.word	0x00000005
        /*0154*/ 	.word	0x00000000
        /*0158*/ 	.short	0x010a
        /*015a*/ 	.byte	0x3f
	.zero		1


	//   ....[13]....
        /*015c*/ 	.word	0x00001910
        /*0160*/ 	.word	0x00000005
        /*0164*/ 	.word	0x00000000
        /*0168*/ 	.short	0x010a
        /*016a*/ 	.byte	0x3f
	.zero		1


	//   ....[14]....
        /*016c*/ 	.word	0x00001b70
        /*0170*/ 	.word	0x00000005
        /*0174*/ 	.word	0x00000000
        /*0178*/ 	.short	0x0101
        /*017a*/ 	.byte	0x3f
	.zero		1


	//   ....[15]....
        /*017c*/ 	.word	0x00001d50
        /*0180*/ 	.word	0x00000003
        /*0184*/ 	.word	0x00000000
        /*0188*/ 	.short	0x0101
        /*018a*/ 	.byte	0x3f
	.zero		1


	//   ....[16]....
        /*018c*/ 	.word	0x00009270
        /*0190*/ 	.word	0x00000014
        /*0194*/ 	.word	0x00000020
        /*0198*/ 	.short	0x010a
        /*019a*/ 	.byte	0x3f
	.zero		1


	//   ....[17]....
        /*019c*/ 	.word	0x00009630
        /*01a0*/ 	.word	0x00000005
        /*01a4*/ 	.word	0x00000058
        /*01a8*/ 	.short	0x0101
        /*01aa*/ 	.byte	0x3f
	.zero		1


	//   ....[18]....
        /*01ac*/ 	.word	0x00009d50
        /*01b0*/ 	.word	0x00000007
        /*01b4*/ 	.word	0x00000000
        /*01b8*/ 	.short	0x010a
        /*01ba*/ 	.byte	0x3f
	.zero		1


	//   ....[19]....
        /*01bc*/ 	.word	0x00009dd0
        /*01c0*/ 	.word	0x00000008
        /*01c4*/ 	.word	0x00000000
        /*01c8*/ 	.short	0x010a
        /*01ca*/ 	.byte	0x3f
	.zero		1


	//   ....[20]....
        /*01cc*/ 	.word	0x00009e60
        /*01d0*/ 	.word	0x0000000b
        /*01d4*/ 	.word	0x00000000
        /*01d8*/ 	.short	0x010a
        /*01da*/ 	.byte	0x3f
	.zero		1


	//   ....[21]....
        /*01dc*/ 	.word	0x00009ef0
        /*01e0*/ 	.word	0x00000003
        /*01e4*/ 	.word	0x00000000
        /*01e8*/ 	.short	0x010a
        /*01ea*/ 	.byte	0x3f
	.zero		1


	//   ....[22]....
        /*01ec*/ 	.word	0x00009f50
        /*01f0*/ 	.word	0x00000003
        /*01f4*/ 	.word	0x00000000
        /*01f8*/ 	.short	0x010a
        /*01fa*/ 	.byte	0x3f
	.zero		1


	//   ....[23]....
        /*01fc*/ 	.word	0x00009fa0
        /*0200*/ 	.word	0x00000005
        /*0204*/ 	.word	0x00000000
        /*0208*/ 	.short	0x010a
        /*020a*/ 	.byte	0x3f
	.zero		1


	//   ....[24]....
        /*020c*/ 	.word	0x0000a070
        /*0210*/ 	.word	0x00000014
        /*0214*/ 	.word	0x00000020
        /*0218*/ 	.short	0x010a
        /*021a*/ 	.byte	0x3f
	.zero		1


	//   ....[25]....
        /*021c*/ 	.word	0x0000a140
        /*0220*/ 	.word	0x00000007
        /*0224*/ 	.word	0x00000000
        /*0228*/ 	.short	0x010a
        /*022a*/ 	.byte	0x3f
	.zero		1


	//   ....[26]....
        /*022c*/ 	.word	0x0000a190
        /*0230*/ 	.word	0x00000008
        /*0234*/ 	.word	0x00000000
        /*0238*/ 	.short	0x010a
        /*023a*/ 	.byte	0x3f
	.zero		1


	//   ....[27]....
        /*023c*/ 	.word	0x0000a1e0
        /*0240*/ 	.word	0x0000000b
        /*0244*/ 	.word	0x00000000
        /*0248*/ 	.short	0x010a
        /*024a*/ 	.byte	0x3f
	.zero		1


	//----- nvinfo : EIATTR_NUM_MBARRIERS
	.align		4
.L_35:
        /*024c*/ 	.byte	0x03, 0x38
        /*024e*/ 	.short	0x000a


	//----- nvinfo : EIATTR_EXIT_INSTR_OFFSETS
	.align		4
        /*0250*/ 	.byte	0x04, 0x1c
        /*0252*/ 	.short	(.L_37 - .L_36)


	//   ....[0]....
.L_36:
        /*0254*/ 	.word	0x00000950


	//   ....[1]....
        /*0258*/ 	.word	0x00001170


	//   ....[2]....
        /*025c*/ 	.word	0x00008970


	//   ....[3]....
        /*0260*/ 	.word	0x00008ed0


	//   ....[4]....
        /*0264*/ 	.word	0x00009f40


	//----- nvinfo : EIATTR_MAX_THREADS
	.align		4
.L_37:
        /*0268*/ 	.byte	0x04, 0x05
        /*026a*/ 	.short	(.L_39 - .L_38)
.L_38:
        /*026c*/ 	.word	0x00000180
        /*0270*/ 	.word	0x00000001
        /*0274*/ 	.word	0x00000001


	//----- nvinfo : EIATTR_CRS_STACK_SIZE
	.align		4
.L_39:
        /*0278*/ 	.byte	0x04, 0x1e
        /*027a*/ 	.short	(.L_41 - .L_40)
.L_40:
        /*027c*/ 	.word	0x00000000


	//----- nvinfo : EIATTR_CBANK_PARAM_SIZE
	.align		4
.L_41:
        /*0280*/ 	.byte	0x03, 0x19
        /*0282*/ 	.short	0x0470


	//----- nvinfo : EIATTR_PARAM_CBANK
	.align		4
        /*0284*/ 	.byte	0x04, 0x0a
        /*0286*/ 	.short	(.L_43 - .L_42)
	.align		4
.L_42:
        /*0288*/ 	.word	index@(.nv.constant0._ZN7cutlass13device_kernelINS_4gemm6kernel13GemmUniversalIN4cute5tupleIJiiiiEEENS1_10collective13CollectiveMmaINS1_34MainloopSm90TmaGmmaWarpSpecializedILi4ENS5_IJNS4_1CILi2EEENSA_ILi1EEESC_EEENS1_35KernelTmaWarpSpecializedCooperativeEEENS5_IJNSA_ILi128EEENSA_ILi256EEESG_EEEaNS5_IJlSC_lEEEaSJ_NS4_8TiledMMAINS4_8MMA_AtomIJNS4_4SM904GMMA27MMA_64x256x32_S32S8S8_SS_TNEEEENS4_6LayoutISD_NS5_IJSC_NSA_ILi0EEESR_EEEEENS5_IJNS4_10UnderscoreESU_SU_EEEEENS4_13SM90_TMA_LOADENS4_14ComposedLayoutINS4_7SwizzleILi3ELi4ELi3EEENS4_18smem_ptr_flag_bitsILi8EEENSQ_INS5_IJNSA_ILi8EEESG_EEENS5_IJSG_SC_EEEEEEEvNS4_8identityENS4_23SM90_TMA_LOAD_MULTICASTES17_vS18_EENS_8epilogue10collective6detail29Sm90TmaWarpSpecializedAdapterINS1C_15DefaultEpilogueIaSJ_SJ_NS1B_6thread17LinearCombinationIaLi1EiiLNS1G_9ScaleType4KindE0ELNS_15FloatRoundStyleE2EaEENS1_15EpilogueDefaultEEEEEvvEEEEvNT_6ParamsE)
        /*028c*/ 	.short	0x0210
        /*028e*/ 	.short	0x0470


	//----- nvinfo : EIATTR_SW_WAR
	.align		4
.L_43:
        /*0290*/ 	.byte	0x04, 0x36
        /*0292*/ 	.short	(.L_45 - .L_44)
.L_44:
        /*0294*/ 	.word	0x00000008
.L_45:


//--------------------- .nv.callgraph             --------------------------
	.section	.nv.callgraph,"",@"SHT_CUDA_CALLGRAPH"
	.align	4
	.sectionentsize	8
	.align		4
        /*0000*/ 	.word	0x00000000
	.align		4
        /*0004*/ 	.word	0xffffffff
	.align		4
        /*0008*/ 	.word	index@(_ZN7cutlass13device_kernelINS_4gemm6kernel13GemmUniversalIN4cute5tupleIJiiiiEEENS1_10collective13CollectiveMmaINS1_34MainloopSm90TmaGmmaWarpSpecializedILi4ENS5_IJNS4_1CILi2EEENSA_ILi1EEESC_EEENS1_35KernelTmaWarpSpecializedCooperativeEEENS5_IJNSA_ILi128EEENSA_ILi256EEESG_EEEaNS5_IJlSC_lEEEaSJ_NS4_8TiledMMAINS4_8MMA_AtomIJNS4_4SM904GMMA27MMA_64x256x32_S32S8S8_SS_TNEEEENS4_6LayoutISD_NS5_IJSC_NSA_ILi0EEESR_EEEEENS5_IJNS4_10UnderscoreESU_SU_EEEEENS4_13SM90_TMA_LOADENS4_14ComposedLayoutINS4_7SwizzleILi3ELi4ELi3EEENS4_18smem_ptr_flag_bitsILi8EEENSQ_INS5_IJNSA_ILi8EEESG_EEENS5_IJSG_SC_EEEEEEEvNS4_8identityENS4_23SM90_TMA_LOAD_MULTICASTES17_vS18_EENS_8epilogue10collective6detail29Sm90TmaWarpSpecializedAdapterINS1C_15DefaultEpilogueIaSJ_SJ_NS1B_6thread17LinearCombinationIaLi1EiiLNS1G_9ScaleType4KindE0ELNS_15FloatRoundStyleE2EaEENS1_15EpilogueDefaultEEEEEvvEEEEvNT_6ParamsE)
	.align		4
        /*000c*/ 	.word	index@(__assertfail)
	.align		4
        /*0010*/ 	.word	0x00000000
	.align		4
        /*0014*/ 	.word	0xfffffffe
	.align		4
        /*0018*/ 	.word	0x00000000
	.align		4
        /*001c*/ 	.word	0xfffffffd
	.align		4
        /*0020*/ 	.word	0x00000000
	.align		4
        /*0024*/ 	.word	0xfffffffc


//--------------------- .nv.constant4             --------------------------
	.section	.nv.constant4,"a",@progbits
	.align	8
	.align		8
.nv.constant4:
        /*0000*/ 	.dword	__assertfail
	.align		8
        /*0008*/ 	.dword	__unnamed_1
	.align		8
        /*0010*/ 	.dword	_ZN39_INTERNAL_8de580ff_4_k_cu_63883d35_51934cuda3std3__45__cpo5beginE
	.align		8
        /*0018*/ 	.dword	_ZN39_INTERNAL_8de580ff_4_k_cu_63883d35_51934cuda3std3__45__cpo3endE
	.align		8
        /*0020*/ 	.dword	_ZN39_INTERNAL_8de580ff_4_k_cu_63883d35_51934cuda3std3__45__cpo6cbeginE
	.align		8
        /*0028*/ 	.dword	_ZN39_INTERNAL_8de580ff_4_k_cu_63883d35_51934cuda3std3__45__cpo4cendE
	.align		8
        /*0030*/ 	.dword	_ZN39_INTERNAL_8de580ff_4_k_cu_63883d35_51934cuda3std3__441_GLOBAL__N__8de580ff_4_k_cu_63883d35_51936ignoreE
	.align		8
        /*0038*/ 	.dword	_ZN39_INTERNAL_8de580ff_4_k_cu_63883d35_51934cuda3std3__419piecewise_constructE
	.align		8
        /*0040*/ 	.dword	_ZN39_INTERNAL_8de580ff_4_k_cu_63883d35_51934cuda3std3__48in_placeE
	.align		8
        /*0048*/ 	.dword	_ZN39_INTERNAL_8de580ff_4_k_cu_63883d35_51934cuda3std6ranges3__45__cpo4swapE
	.align		8
        /*0050*/ 	.dword	_ZN39_INTERNAL_8de580ff_4_k_cu_63883d35_51934cuda3std6ranges3__45__cpo9iter_moveE
	.align		8
        /*0058*/ 	.dword	_ZN39_INTERNAL_8de580ff_4_k_cu_63883d35_51934cute7productE
	.align		8
        /*0060*/ 	.dword	_ZN39_INTERNAL_8de580ff_4_k_cu_63883d35_51934cute1_E
	.align		8
        /*0068*/ 	.dword	$str$22
	.align		8
        /*0070*/ 	.dword	$str$23


//--------------------- .text._ZN7cutlass13device_kernelINS_4gemm6kernel13GemmUniversalIN4cute5tupleIJiiiiEEENS1_10collective13CollectiveMmaINS1_34MainloopSm90TmaGmmaWarpSpecializedILi4ENS5_IJNS4_1CILi2EEENSA_ILi1EEESC_EEENS1_35KernelTmaWarpSpecializedCooperativeEEENS5_IJNSA_ILi128EEENSA_ILi256EEESG_EEEaNS5_IJlSC_lEEEaSJ_NS4_8TiledMMAINS4_8MMA_AtomIJNS4_4SM904GMMA27MMA_64x256x32_S32S8S8_SS_TNEEEENS4_6LayoutISD_NS5_IJSC_NSA_ILi0EEESR_EEEEENS5_IJNS4_10UnderscoreESU_SU_EEEEENS4_13SM90_TMA_LOADENS4_14ComposedLayoutINS4_7SwizzleILi3ELi4ELi3EEENS4_18smem_ptr_flag_bitsILi8EEENSQ_INS5_IJNSA_ILi8EEESG_EEENS5_IJSG_SC_EEEEEEEvNS4_8identityENS4_23SM90_TMA_LOAD_MULTICASTES17_vS18_EENS_8epilogue10collective6detail29Sm90TmaWarpSpecializedAdapterINS1C_15DefaultEpilogueIaSJ_SJ_NS1B_6thread17LinearCombinationIaLi1EiiLNS1G_9ScaleType4KindE0ELNS_15FloatRoundStyleE2EaEENS1_15EpilogueDefaultEEEEEvvEEEEvNT_6ParamsE --------------------------
	.section	.text._ZN7cutlass13device_kernelINS_4gemm6kernel13GemmUniversalIN4cute5tupleIJiiiiEEENS1_10collective13CollectiveMmaINS1_34MainloopSm90TmaGmmaWarpSpecializedILi4ENS5_IJNS4_1CILi2EEENSA_ILi1EEESC_EEENS1_35KernelTmaWarpSpecializedCooperativeEEENS5_IJNSA_ILi128EEENSA_ILi256EEESG_EEEaNS5_IJlSC_lEEEaSJ_NS4_8TiledMMAINS4_8MMA_AtomIJNS4_4SM904GMMA27MMA_64x256x32_S32S8S8_SS_TNEEEENS4_6LayoutISD_NS5_IJSC_NSA_ILi0EEESR_EEEEENS5_IJNS4_10UnderscoreESU_SU_EEEEENS4_13SM90_TMA_LOADENS4_14ComposedLayoutINS4_7SwizzleILi3ELi4ELi3EEENS4_18smem_ptr_flag_bitsILi8EEENSQ_INS5_IJNSA_ILi8EEESG_EEENS5_IJSG_SC_EEEEEEEvNS4_8identityENS4_23SM90_TMA_LOAD_MULTICASTES17_vS18_EENS_8epilogue10collective6detail29Sm90TmaWarpSpecializedAdapterINS1C_15DefaultEpilogueIaSJ_SJ_NS1B_6thread17LinearCombinationIaLi1EiiLNS1G_9ScaleType4KindE0ELNS_15FloatRoundStyleE2EaEENS1_15EpilogueDefaultEEEEEvvEEEEvNT_6ParamsE,"ax",@progbits
	.align	128
.text._ZN7cutlass13device_kernelINS_4gemm6kernel13GemmUniversalIN4cute5tupleIJiiiiEEENS1_10collective13CollectiveMmaINS1_34MainloopSm90TmaGmmaWarpSpecializedILi4ENS5_IJNS4_1CILi2EEENSA_ILi1EEESC_EEENS1_35KernelTmaWarpSpecializedCooperativeEEENS5_IJNSA_ILi128EEENSA_ILi256EEESG_EEEaNS5_IJlSC_lEEEaSJ_NS4_8TiledMMAINS4_8MMA_AtomIJNS4_4SM904GMMA27MMA_64x256x32_S32S8S8_SS_TNEEEENS4_6LayoutISD_NS5_IJSC_NSA_ILi0EEESR_EEEEENS5_IJNS4_10UnderscoreESU_SU_EEEEENS4_13SM90_TMA_LOADENS4_14ComposedLayoutINS4_7SwizzleILi3ELi4ELi3EEENS4_18smem_ptr_flag_bitsILi8EEENSQ_INS5_IJNSA_ILi8EEESG_EEENS5_IJSG_SC_EEEEEEEvNS4_8identityENS4_23SM90_TMA_LOAD_MULTICASTES17_vS18_EENS_8epilogue10collective6detail29Sm90TmaWarpSpecializedAdapterINS1C_15DefaultEpilogueIaSJ_SJ_NS1B_6thread17LinearCombinationIaLi1EiiLNS1G_9ScaleType4KindE0ELNS_15FloatRoundStyleE2EaEENS1_15EpilogueDefaultEEEEEvvEEEEvNT_6ParamsE:
        .type           _ZN7cutlass13device_kernelINS_4gemm6kernel13GemmUniversalIN4cute5tupleIJiiiiEEENS1_10collective13CollectiveMmaINS1_34MainloopSm90TmaGmmaWarpSpecializedILi4ENS5_IJNS4_1CILi2EEENSA_ILi1EEESC_EEENS1_35KernelTmaWarpSpecializedCooperativeEEENS5_IJNSA_ILi128EEENSA_ILi256EEESG_EEEaNS5_IJlSC_lEEEaSJ_NS4_8TiledMMAINS4_8MMA_AtomIJNS4_4SM904GMMA27MMA_64x256x32_S32S8S8_SS_TNEEEENS4_6LayoutISD_NS5_IJSC_NSA_ILi0EEESR_EEEEENS5_IJNS4_10UnderscoreESU_SU_EEEEENS4_13SM90_TMA_LOADENS4_14ComposedLayoutINS4_7SwizzleILi3ELi4ELi3EEENS4_18smem_ptr_flag_bitsILi8EEENSQ_INS5_IJNSA_ILi8EEESG_EEENS5_IJSG_SC_EEEEEEEvNS4_8identityENS4_23SM90_TMA_LOAD_MULTICASTES17_vS18_EENS_8epilogue10collective6detail29Sm90TmaWarpSpecializedAdapterINS1C_15DefaultEpilogueIaSJ_SJ_NS1B_6thread17LinearCombinationIaLi1EiiLNS1G_9ScaleType4KindE0ELNS_15FloatRoundStyleE2EaEENS1_15EpilogueDefaultEEEEEvvEEEEvNT_6ParamsE,@function
        .size           _ZN7cutlass13device_kernelINS_4gemm6kernel13GemmUniversalIN4cute5tupleIJiiiiEEENS1_10collective13CollectiveMmaINS1_34MainloopSm90TmaGmmaWarpSpecializedILi4ENS5_IJNS4_1CILi2EEENSA_ILi1EEESC_EEENS1_35KernelTmaWarpSpecializedCooperativeEEENS5_IJNSA_ILi128EEENSA_ILi256EEESG_EEEaNS5_IJlSC_lEEEaSJ_NS4_8TiledMMAINS4_8MMA_AtomIJNS4_4SM904GMMA27MMA_64x256x32_S32S8S8_SS_TNEEEENS4_6LayoutISD_NS5_IJSC_NSA_ILi0EEESR_EEEEENS5_IJNS4_10UnderscoreESU_SU_EEEEENS4_13SM90_TMA_LOADENS4_14ComposedLayoutINS4_7SwizzleILi3ELi4ELi3EEENS4_18smem_ptr_flag_bitsILi8EEENSQ_INS5_IJNSA_ILi8EEESG_EEENS5_IJSG_SC_EEEEEEEvNS4_8identityENS4_23SM90_TMA_LOAD_MULTICASTES17_vS18_EENS_8epilogue10collective6detail29Sm90TmaWarpSpecializedAdapterINS1C_15DefaultEpilogueIaSJ_SJ_NS1B_6thread17LinearCombinationIaLi1EiiLNS1G_9ScaleType4KindE0ELNS_15FloatRoundStyleE2EaEENS1_15EpilogueDefaultEEEEEvvEEEEvNT_6ParamsE,(.L_x_329 - _ZN7cutlass13device_kernelINS_4gemm6kernel13GemmUniversalIN4cute5tupleIJiiiiEEENS1_10collective13CollectiveMmaINS1_34MainloopSm90TmaGmmaWarpSpecializedILi4ENS5_IJNS4_1CILi2EEENSA_ILi1EEESC_EEENS1_35KernelTmaWarpSpecializedCooperativeEEENS5_IJNSA_ILi128EEENSA_ILi256EEESG_EEEaNS5_IJlSC_lEEEaSJ_NS4_8TiledMMAINS4_8MMA_AtomIJNS4_4SM904GMMA27MMA_64x256x32_S32S8S8_SS_TNEEEENS4_6LayoutISD_NS5_IJSC_NSA_ILi0EEESR_EEEEENS5_IJNS4_10UnderscoreESU_SU_EEEEENS4_13SM90_TMA_LOADENS4_14ComposedLayoutINS4_7SwizzleILi3ELi4ELi3EEENS4_18smem_ptr_flag_bitsILi8EEENSQ_INS5_IJNSA_ILi8EEESG_EEENS5_IJSG_SC_EEEEEEEvNS4_8identityENS4_23SM90_TMA_LOAD_MULTICASTES17_vS18_EENS_8epilogue10collective6detail29Sm90TmaWarpSpecializedAdapterINS1C_15DefaultEpilogueIaSJ_SJ_NS1B_6thread17LinearCombinationIaLi1EiiLNS1G_9ScaleType4KindE0ELNS_15FloatRoundStyleE2EaEENS1_15EpilogueDefaultEEEEEvvEEEEvNT_6ParamsE)
        .other          _ZN7cutlass13device_kernelINS_4gemm6kernel13GemmUniversalIN4cute5tupleIJiiiiEEENS1_10collective13CollectiveMmaINS1_34MainloopSm90TmaGmmaWarpSpecializedILi4ENS5_IJNS4_1CILi2EEENSA_ILi1EEESC_EEENS1_35KernelTmaWarpSpecializedCooperativeEEENS5_IJNSA_ILi128EEENSA_ILi256EEESG_EEEaNS5_IJlSC_lEEEaSJ_NS4_8TiledMMAINS4_8MMA_AtomIJNS4_4SM904GMMA27MMA_64x256x32_S32S8S8_SS_TNEEEENS4_6LayoutISD_NS5_IJSC_NSA_ILi0EEESR_EEEEENS5_IJNS4_10UnderscoreESU_SU_EEEEENS4_13SM90_TMA_LOADENS4_14ComposedLayoutINS4_7SwizzleILi3ELi4ELi3EEENS4_18smem_ptr_flag_bitsILi8EEENSQ_INS5_IJNSA_ILi8EEESG_EEENS5_IJSG_SC_EEEEEEEvNS4_8identityENS4_23SM90_TMA_LOAD_MULTICASTES17_vS18_EENS_8epilogue10collective6detail29Sm90TmaWarpSpecializedAdapterINS1C_15DefaultEpilogueIaSJ_SJ_NS1B_6thread17LinearCombinationIaLi1EiiLNS1G_9ScaleType4KindE0ELNS_15FloatRoundStyleE2EaEENS1_15EpilogueDefaultEEEEEvvEEEEvNT_6ParamsE,@"STO_CUDA_ENTRY STV_DEFAULT"
_ZN7cutlass13device_kernelINS_4gemm6kernel13GemmUniversalIN4cute5tupleIJiiiiEEENS1_10collective13CollectiveMmaINS1_34MainloopSm90TmaGmmaWarpSpecializedILi4ENS5_IJNS4_1CILi2EEENSA_ILi1EEESC_EEENS1_35KernelTmaWarpSpecializedCooperativeEEENS5_IJNSA_ILi128EEENSA_ILi256EEESG_EEEaNS5_IJlSC_lEEEaSJ_NS4_8TiledMMAINS4_8MMA_AtomIJNS4_4SM904GMMA27MMA_64x256x32_S32S8S8_SS_TNEEEENS4_6LayoutISD_NS5_IJSC_NSA_ILi0EEESR_EEEEENS5_IJNS4_10UnderscoreESU_SU_EEEEENS4_13SM90_TMA_LOADENS4_14ComposedLayoutINS4_7SwizzleILi3ELi4ELi3EEENS4_18smem_ptr_flag_bitsILi8EEENSQ_INS5_IJNSA_ILi8EEESG_EEENS5_IJSG_SC_EEEEEEEvNS4_8identityENS4_23SM90_TMA_LOAD_MULTICASTES17_vS18_EENS_8epilogue10collective6detail29Sm90TmaWarpSpecializedAdapterINS1C_15DefaultEpilogueIaSJ_SJ_NS1B_6thread17LinearCombinationIaLi1EiiLNS1G_9ScaleType4KindE0ELNS_15FloatRoundStyleE2EaEENS1_15EpilogueDefaultEEEEEvvEEEEvNT_6ParamsE:
[----:B------:R-:W0:Y:S01]  /*0000*/  LDC R1, c[0x0][0x28] ;  /* 0x00000a00ff017b82 */ /* 0x000e220000000800 */
[----:B------:R-:W1:Y:S01]  /*0010*/  S2R R18, SR_TID.X ;  /* 0x0000000000127919 */ /* 0x000e620000002100 */
[----:B------:R-:W-:Y:S01]  /*0020*/  ELECT P0, URZ, PT ;  /* 0x00000000003f782f */ /* 0x000fe20003800000 */
[----:B------:R-:W-:Y:S01]  /*0030*/  BSSY B0, `(.L_x_0) ;  /* 0x000000f000007945 */ /* 0x000fe20003800000 */
[--C-:B-1----:R-:W-:Y:S02]  /*0040*/  SHF.R.U32.HI R0, RZ, 0x5, R18.reuse ;  /* 0x00000005ff007819 */ /* 0x102fe40000011612 */
[----:B------:R-:W-:-:S03]  /*0050*/  SHF.R.U32.HI R3, RZ, 0x7, R18 ;  /* 0x00000007ff037819 */ /* 0x000fc60000011612 */
[----:B------:R-:W1:Y:S04]  /*0060*/  SHFL.IDX PT, R2, R0, RZ, 0x1f ;  /* 0x00001fff00027589 */ /* 0x000e6800000e0000 */
[----:B------:R2:W3:Y:S01]  /*0070*/  SHFL.IDX PT, R5, R3, RZ, 0x1f ;  /* 0x00001fff03057589 */ /* 0x0004e200000e0000 */
[----:B-1----:R-:W-:-:S13]  /*0080*/  ISETP.NE.OR P0, PT, R2, RZ, !P0 ;  /* 0x000000ff0200720c */ /* 0x002fda0004705670 */
[----:B0-23--:R-:W-:Y:S05]  /*0090*/  @P0 BRA `(.L_x_1) ;  /* 0x0000000000200947 */ /* 0x00dfea0003800000 */
[----:B------:R-:W-:Y:S02]  /*00a0*/  ULDC.64 UR4, c[0x0][0x198] ;  /* 0x0000660000047ab9 */ /* 0x000fe40000000a00 */
[----:B------:R-:W-:Y:S02]  /*00b0*/  UIADD3 UR6, UP0, UR4, 0xf0, URZ ;  /* 0x000000f004067890 */ /* 0x000fe4000ff1e03f */
[----:B------:R-:W-:Y:S02]  /*00c0*/  UIADD3 UR4, UP1, UR4, 0x1f0, URZ ;  /* 0x000001f004047890 */ /* 0x000fe4000ff3e03f */
[----:B------:R-:W-:Y:S02]  /*00d0*/  UIADD3.X UR7, URZ, UR5, URZ, UP0, !UPT ;  /* 0x000000053f077290 */ /* 0x000fe400087fe43f */
[----:B------:R-:W-:-:S07]  /*00e0*/  UIADD3.X UR5, URZ, UR5, URZ, UP1, !UPT ;  /* 0x000000053f057290 */ /* 0x000fce0008ffe43f */
[----:B------:R0:W-:Y:S02]  /*00f0*/  UTMACCTL.PF [UR6] ;  /* 0x00000000060079b9 */ /* 0x0001e40008040000 */
[----:B------:R0:W-:Y:S02]  /*0100*/  UTMACCTL.PF [UR4] ;  /* 0x00000000040079b9 */ /* 0x0001e40008040000 */
[----:B0-----:R-:W-:Y:S01]  /*0110*/  NOP ;  /* 0x0000000000007918 */ /* 0x001fe20000000000 */
.L_x_1:
[----:B------:R-:W-:Y:S05]  /*0120*/  BSYNC B0 ;  /* 0x0000000000007941 */ /* 0x000fea0003800000 */
.L_x_0:
[----:B------:R-:W0:Y:S02]  /*0130*/  SHFL.IDX PT, R3, R0, RZ, 0x1f ;  /* 0x00001fff00037589 */ /* 0x000e2400000e0000 */
[----:B0-----:R-:W-:-:S13]  /*0140*/  ISETP.NE.AND P0, PT, R3, RZ, PT ;  /* 0x000000ff0300720c */ /* 0x001fda0003f05270 */
[----:B------:R-:W-:Y:S05]  /*0150*/  @P0 BRA `(.L_x_2) ;  /* 0x0000000000580947 */ /* 0x000fea0003800000 */
[----:B------:R-:W0:Y:S01]  /*0160*/  S2UR UR8, SR_CgaCtaId ;  /* 0x00000000000879c3 */ /* 0x000e220000008800 */
[----:B------:R-:W-:Y:S01]  /*0170*/  UMOV UR4, 0x400 ;  /* 0x0000040000047882 */ /* 0x000fe20000000000 */
[----:B------:R-:W-:Y:S01]  /*0180*/  UMOV UR5, 0x1 ;  /* 0x0000000100057882 */ /* 0x000fe20000000000 */
[----:B------:R-:W-:Y:S01]  /*0190*/  UMOV UR6, 0x4 ;  /* 0x0000000400067882 */ /* 0x000fe20000000000 */
[----:B------:R-:W-:Y:S01]  /*01a0*/  ELECT P0, URZ, PT ;  /* 0x00000000003f782f */ /* 0x000fe20003800000 */
[----:B------:R-:W-:-:S04]  /*01b0*/  UIADD3 UR6, -UR6, 0x100000, URZ ;  /* 0x0010000006067890 */ /* 0x000fc8000fffe13f */
[----:B------:R-:W-:Y:S02]  /*01c0*/  USHF.L.U32 UR7, UR6, 0xb, URZ ;  /* 0x0000000b06077899 */ /* 0x000fe4000800063f */
[----:B------:R-:W-:Y:S02]  /*01d0*/  USHF.L.U32 UR6, UR6, 0x1, URZ ;  /* 0x0000000106067899 */ /* 0x000fe4000800063f */
[----:B0-----:R-:W-:Y:S02]  /*01e0*/  ULEA UR8, UR8, UR4, 0x18 ;  /* 0x0000000408087291 */ /* 0x001fe4000f8ec03f */
[----:B------:R-:W-:-:S04]  /*01f0*/  UIADD3 UR4, -UR5, 0x100000, URZ ;  /* 0x0010000005047890 */ /* 0x000fc8000fffe13f */
[----:B------:R-:W-:Y:S02]  /*0200*/  USHF.L.U32 UR5, UR4, 0xb, URZ ;  /* 0x0000000b04057899 */ /* 0x000fe4000800063f */
[----:B------:R-:W-:Y:S01]  /*0210*/  USHF.L.U32 UR4, UR4, 0x1, URZ ;  /* 0x0000000104047899 */ /* 0x000fe2000800063f */
[----:B------:R-:W0:Y:S11]  /*0220*/  FENCE.VIEW.ASYNC.S ;  /* 0x00000000000073c6 */ /* 0x000e360000000000 */
[----:B0-----:R0:W1:Y:S01]  /*0230*/  SYNCS.EXCH.64 URZ, [UR8], UR4 ;  /* 0x00000004083f75b2 */ /* 0x0010620008000100 */
[----:B------:R0:W2:Y:S01]  /*0240*/  SYNCS.EXCH.64 URZ, [UR8+0x20], UR6 ;  /* 0x00002006083f75b2 */ /* 0x0000a20008000100 */
[----:B------:R0:W3:Y:S01]  /*0250*/  SYNCS.EXCH.64 URZ, [UR8+0x8], UR4 ;  /* 0x00000804083f75b2 */ /* 0x0000e20008000100 */
[----:B------:R0:W4:Y:S01]  /*0260*/  SYNCS.EXCH.64 URZ, [UR8+0x28], UR6 ;  /* 0x00002806083f75b2 */ /* 0x0001220008000100 */
[----:B------:R0:W0:Y:S01]  /*0270*/  SYNCS.EXCH.64 URZ, [UR8+0x10], UR4 ;  /* 0x00001004083f75b2 */ /* 0x0000220008000100 */
[----:B------:R0:W0:Y:S01]  /*0280*/  SYNCS.EXCH.64 URZ, [UR8+0x30], UR6 ;  /* 0x00003006083f75b2 */ /* 0x0000220008000100 */
[----:B------:R0:W0:Y:S01]  /*0290*/  SYNCS.EXCH.64 URZ, [UR8+0x18], UR4 ;  /* 0x00001804083f75b2 */ /* 0x0000220008000100 */
[----:B------:R0:W0:Y:S01]  /*02a0*/  SYNCS.EXCH.64 URZ, [UR8+0x38], UR6 ;  /* 0x00003806083f75b2 */ /* 0x0000220008000100 */
[----:B------:R-:W-:Y:S01]  /*02b0*/  NOP ;  /* 0x0000000000007918 */ /* 0x000fe20000000000 */
.L_x_2:
[----:B------:R-:W-:Y:S01]  /*02c0*/  SHF.R.S32.HI R7, RZ, 0x1f, R18 ;  /* 0x0000001fff077819 */ /* 0x000fe20000011412 */
[----:B------:R-:W5:Y:S01]  /*02d0*/  SHFL.IDX PT, R0, R0, RZ, 0x1f ;  /* 0x00001fff00007589 */ /* 0x000f6200000e0000 */
[----:B0-----:R-:W0:Y:S01]  /*02e0*/  S2UR UR8, SR_CTAID.X ;  /* 0x00000000000879c3 */ /* 0x001e220000002500 */
[----:B------:R-:W-:Y:S02]  /*02f0*/  ELECT P0, URZ, PT ;  /* 0x00000000003f782f */ /* 0x000fe40003800000 */
[----:B------:R-:W-:Y:S01]  /*0300*/  LEA.HI R7, R7, R18, RZ, 0x7 ;  /* 0x0000001207077211 */ /* 0x000fe200078f38ff */
[----:B------:R-:W1:Y:S01]  /*0310*/  S2R R4, SR_CTAID.Y ;  /* 0x0000000000047919 */ /* 0x000e620000002600 */
[----:B------:R-:W-:Y:S01]  /*0320*/  SHF.R.S32.HI R8, RZ, 0x1f, R3 ;  /* 0x0000001fff087819 */ /* 0x000fe20000011403 */
[----:B------:R-:W-:Y:S01]  /*0330*/  ULDC UR4, c[0x0][0x150] ;  /* 0x0000540000047ab9 */ /* 0x000fe20000000800 */
[----:B------:R-:W-:Y:S01]  /*0340*/  LOP3.LUT R7, R7, 0xffffff80, RZ, 0xc0, !PT ;  /* 0xffffff8007077812 */ /* 0x000fe200078ec0ff */
[----:B------:R-:W-:Y:S01]  /*0350*/  NOP ;  /* 0x0000000000007918 */ /* 0x000fe20000000000 */
[----:B------:R-:W-:Y:S01]  /*0360*/  LEA.HI R8, R8, R3, RZ, 0x2 ;  /* 0x0000000308087211 */ /* 0x000fe200078f10ff */
[----:B------:R-:W2:Y:S01]  /*0370*/  LDC R10, c[0x0][0x144] ;  /* 0x00005100ff0a7b82 */ /* 0x000ea20000000800 */
[----:B------:R-:W-:Y:S01]  /*0380*/  NOP ;  /* 0x0000000000007918 */ /* 0x000fe20000000000 */
[----:B------:R-:W-:Y:S01]  /*0390*/  IMAD.IADD R6, R18, 0x1, -R7 ;  /* 0x0000000112067824 */ /* 0x000fe200078e0a07 */
[----:B------:R-:W-:Y:S01]  /*03a0*/  LOP3.LUT R8, R8, 0x3ffffffc, RZ, 0xc0, !PT ;  /* 0x3ffffffc08087812 */ /* 0x000fe200078ec0ff */
[----:B------:R-:W-:Y:S01]  /*03b0*/  IMAD.MOV.U32 R23, RZ, RZ, 0x1 ;  /* 0x00000001ff177424 */ /* 0x000fe200078e00ff */
[----:B------:R-:W-:-:S02]  /*03c0*/  ISETP.NE.AND P3, PT, R5, RZ, PT ;  /* 0x000000ff0500720c */ /* 0x000fc40003f65270 */
[----:B------:R-:W-:Y:S01]  /*03d0*/  SHF.R.S32.HI R7, RZ, 0x1f, R6 ;  /* 0x0000001fff077819 */ /* 0x000fe20000011406 */
[----:B------:R-:W-:Y:S01]  /*03e0*/  IMAD.IADD R8, R3, 0x1, -R8 ;  /* 0x0000000103087824 */ /* 0x000fe200078e0a08 */
[----:B------:R-:W3:Y:S02]  /*03f0*/  LDC R13, c[0x0][0x140] ;  /* 0x00005000ff0d7b82 */ /* 0x000ee40000000800 */
[----:B------:R-:W-:Y:S02]  /*0400*/  LEA.HI R7, R7, R6, RZ, 0x3 ;  /* 0x0000000607077211 */ /* 0x000fe400078f18ff */
[----:B-----5:R-:W-:Y:S02]  /*0410*/  ISETP.NE.OR P0, PT, R0, RZ, !P0 ;  /* 0x000000ff0000720c */ /* 0x020fe40004705670 */
[--C-:B------:R-:W-:Y:S02]  /*0420*/  SHF.R.S32.HI R0, RZ, 0x3, R7.reuse ;  /* 0x00000003ff007819 */ /* 0x100fe40000011407 */
[----:B------:R-:W-:-:S02]  /*0430*/  SHF.R.S32.HI R7, RZ, 0x1f, R7 ;  /* 0x0000001fff077819 */ /* 0x000fc40000011407 */
[----:B0-----:R-:W-:Y:S02]  /*0440*/  I2FP.F32.U32 R9, UR8 ;  /* 0x0000000800097c45 */ /* 0x001fe40008201000 */
[----:B------:R-:W-:-:S03]  /*0450*/  LEA.HI R7, R7, R0, RZ, 0x2 ;  /* 0x0000000007077211 */ /* 0x000fc600078f10ff */
[----:B------:R-:W-:Y:S01]  /*0460*/  FMUL R9, R9, UR4 ;  /* 0x0000000409097c20 */ /* 0x000fe20008400000 */
[----:B------:R-:W-:Y:S01]  /*0470*/  LOP3.LUT R7, R7, 0xfffffffc, RZ, 0xc0, !PT ;  /* 0xfffffffc07077812 */ /* 0x000fe200078ec0ff */
[----:B------:R-:W-:Y:S01]  /*0480*/  VOTEU.ALL UP0, P0 ;  /* 0x00000000003f7886 */ /* 0x000fe20000000000 */
[----:B-1----:R-:W-:Y:S01]  /*0490*/  I2FP.F32.U32 R3, R4 ;  /* 0x0000000400037245 */ /* 0x002fe20000201000 */
[----:B------:R-:W-:Y:S01]  /*04a0*/  ULDC UR4, c[0x0][0x154] ;  /* 0x0000550000047ab9 */ /* 0x000fe20000000800 */
[----:B------:R-:W-:Y:S01]  /*04b0*/  VOTEU.ALL UP1, P0 ;  /* 0x00000000003f7886 */ /* 0x000fe20000020000 */
[----:B------:R-:W0:Y:S01]  /*04c0*/  F2I.U32.TRUNC.NTZ R9, R9 ;  /* 0x0000000900097305 */ /* 0x000e22000020f000 */
[----:B------:R-:W-:Y:S01]  /*04d0*/  IMAD.IADD R7, R0, 0x1, -R7 ;  /* 0x0000000100077824 */ /* 0x000fe200078e0a07 */
[----:B------:R-:W1:Y:S01]  /*04e0*/  @!UP0 S2UR UR7, SR_CgaCtaId ;  /* 0x00000000000789c3 */ /* 0x000e620000008800 */
[----:B------:R-:W-:Y:S01]  /*04f0*/  FMUL R12, R3, UR4 ;  /* 0x00000004030c7c20 */ /* 0x000fe20008400000 */
[----:B------:R-:W-:Y:S01]  /*0500*/  UMOV UR4, 0x20 ;  /* 0x0000002000047882 */ /* 0x000fe20000000000 */
[----:B------:R-:W-:Y:S01]  /*0510*/  IMAD R8, R8, 0x4, R7 ;  /* 0x0000000408087824 */ /* 0x000fe200078e0207 */
[----:B------:R-:W-:Y:S01]  /*0520*/  @!UP0 UMOV UR6, 0x400 ;  /* 0x0000040000068882 */ /* 0x000fe20000000000 */
[----:B------:R-:W-:-:S04]  /*0530*/  @!UP0 UIADD3 UR4, -UR4, 0x100000, URZ ;  /* 0x0010000004048890 */ /* 0x000fc8000fffe13f */
[----:B------:R-:W-:Y:S02]  /*0540*/  @!UP0 USHF.L.U32 UR5, UR4, 0xb, URZ ;  /* 0x0000000b04058899 */ /* 0x000fe4000800063f */
[----:B------:R-:W-:Y:S01]  /*0550*/  @!UP0 USHF.L.U32 UR4, UR4, 0x1, URZ ;  /* 0x0000000104048899 */ /* 0x000fe2000800063f */
[----:B---3--:R-:W-:Y:S01]  /*0560*/  ISETP.EQ.U32.AND P2, PT, R13, 0x1, PT ;  /* 0x000000010d00780c */ /* 0x008fe20003f42070 */
[----:B------:R-:W3:Y:S01]  /*0570*/  F2I.U32.TRUNC.NTZ R12, R12 ;  /* 0x0000000c000c7305 */ /* 0x000ee2000020f000 */
[----:B------:R-:W-:Y:S01]  /*0580*/  LEA.HI R0, R8, R8, RZ, 0x1 ;  /* 0x0000000808007211 */ /* 0x000fe200078f08ff */
[----:B------:R-:W5:Y:S03]  /*0590*/  LDC R7, c[0x0][0x148] ;  /* 0x00005200ff077b82 */ /* 0x000f660000000800 */
[----:B------:R-:W-:Y:S01]  /*05a0*/  LOP3.LUT R11, R0, 0xfffffffe, RZ, 0xc0, !PT ;  /* 0xfffffffe000b7812 */ /* 0x000fe200078ec0ff */
[----:B0-----:R-:W-:Y:S01]  /*05b0*/  IMAD.MOV R15, RZ, RZ, -R9 ;  /* 0x000000ffff0f7224 */ /* 0x001fe200078e0a09 */
[----:B------:R-:W-:-:S03]  /*05c0*/  SHF.R.S32.HI R9, RZ, 0x1f, R2 ;  /* 0x0000001fff097819 */ /* 0x000fc60000011402 */
[----:B--2---:R-:W-:Y:S01]  /*05d0*/  IMAD R3, R10, R15, UR8 ;  /* 0x000000080a037e24 */ /* 0x004fe2000f8e020f */
[----:B------:R-:W-:Y:S01]  /*05e0*/  LEA.HI R9, R9, R2, RZ, 0x2 ;  /* 0x0000000209097211 */ /* 0x000fe200078f10ff */
[C---:B------:R-:W-:Y:S02]  /*05f0*/  IMAD.IADD R0, R8.reuse, 0x1, -R11 ;  /* 0x0000000108007824 */ /* 0x040fe400078e0a0b */
[----:B------:R-:W-:Y:S01]  /*0600*/  IMAD.SHL.U32 R11, R8, 0x4, RZ ;  /* 0x00000004080b7824 */ /* 0x000fe200078e00ff */
[----:B------:R-:W-:Y:S01]  /*0610*/  LOP3.LUT R9, R9, 0xfffffffc, RZ, 0xc0, !PT ;  /* 0xfffffffc09097812 */ /* 0x000fe200078ec0ff */
[----:B---3--:R-:W-:Y:S01]  /*0620*/  IMAD.MOV R24, RZ, RZ, -R12 ;  /* 0x000000ffff187224 */ /* 0x008fe200078e0a0c */
[----:B------:R-:W-:Y:S01]  /*0630*/  ISETP.NE.AND P4, PT, R0, R3, PT ;  /* 0x000000030000720c */ /* 0x000fe20003f85270 */
[----:B-1----:R-:W-:Y:S01]  /*0640*/  @!UP0 ULEA UR6, UR7, UR6, 0x18 ;  /* 0x0000000607068291 */ /* 0x002fe2000f8ec03f */
[----:B------:R-:W-:Y:S01]  /*0650*/  LOP3.LUT R152, R8, 0xc, R11, 0x78, !PT ;  /* 0x0000000c08987812 */ /* 0x000fe200078e780b */
[----:B------:R-:W-:Y:S01]  /*0660*/  IMAD.IADD R0, R2, 0x1, -R9 ;  /* 0x0000000102007824 */ /* 0x000fe200078e0a09 */
[----:B------:R-:W-:Y:S01]  /*0670*/  VOTEU.ALL UP0, P0 ;  /* 0x00000000003f7886 */ /* 0x000fe20000000000 */
[----:B------:R-:W-:Y:S01]  /*0680*/  LOP3.LUT P0, RZ, R6, 0x7, RZ, 0xc0, !PT ;  /* 0x0000000706ff7812 */ /* 0x000fe2000780c0ff */
[----:B------:R-:W-:-:S02]  /*0690*/  VIADD R6, R5, 0xffffffff ;  /* 0xffffffff05067836 */ /* 0x000fc40000000000 */
[----:B------:R-:W-:Y:S01]  /*06a0*/  ISETP.NE.AND P1, PT, R0, 0x3, PT ;  /* 0x000000030000780c */ /* 0x000fe20003f25270 */
[----:B-----5:R-:W-:Y:S01]  /*06b0*/  IMAD R9, R7, R24, R4 ;  /* 0x0000001807097224 */ /* 0x020fe200078e0204 */
[----:B------:R-:W-:Y:S02]  /*06c0*/  ISETP.LT.U32.AND P0, PT, R152, 0x2, !P0 ;  /* 0x000000029800780c */ /* 0x000fe40004701070 */
[----:B------:R-:W-:Y:S01]  /*06d0*/  ISETP.EQ.OR P1, PT, R0, RZ, !P1 ;  /* 0x000000ff0000720c */ /* 0x000fe20004f22670 */
[----:B------:R-:W0:Y:S02]  /*06e0*/  FENCE.VIEW.ASYNC.S ;  /* 0x00000000000073c6 */ /* 0x000e240000000000 */
[----:B0-----:R0:W1:Y:S01]  /*06f0*/  @!UP0 SYNCS.EXCH.64 URZ, [UR6+0x50], UR4 ;  /* 0x00005004063f85b2 */ /* 0x0010620008000100 */
[----:B------:R-:W-:Y:S02]  /*0700*/  @P4 LEA.HI R2, R152, R152, RZ, 0x1 ;  /* 0x0000009898024211 */ /* 0x000fe400078f08ff */
[----:B------:R-:W-:-:S02]  /*0710*/  ISETP.EQ.AND P1, PT, R5, RZ, P1 ;  /* 0x000000ff0500720c */ /* 0x000fc40000f22270 */
[----:B------:R-:W-:Y:S02]  /*0720*/  @P4 SHF.R.S32.HI R2, RZ, 0x1, R2 ;  /* 0x00000001ff024819 */ /* 0x000fe40000011402 */
[----:B------:R-:W-:Y:S02]  /*0730*/  ISETP.GE.U32.AND P6, PT, R6, 0x2, PT ;  /* 0x000000020600780c */ /* 0x000fe40003fc6070 */
[----:B------:R-:W-:Y:S02]  /*0740*/  @P4 ISETP.NE.AND P5, PT, R2, R9, PT ;  /* 0x000000090200420c */ /* 0x000fe40003fa5270 */
[----:B------:R-:W-:Y:S02]  /*0750*/  SEL R2, RZ, 0x1, !P0 ;  /* 0x00000001ff027807 */ /* 0x000fe40004000000 */
[----:B------:R-:W-:Y:S02]  /*0760*/  @P4 SEL R23, RZ, 0x1, P5 ;  /* 0x00000001ff174807 */ /* 0x000fe40002800000 */
[----:B------:R-:W-:Y:S01]  /*0770*/  SEL R19, RZ, 0x1, !P1 ;  /* 0x00000001ff137807 */ /* 0x000fe20004800000 */
[----:B------:R0:W2:Y:S01]  /*0780*/  @!UP1 SYNCS.EXCH.64 URZ, [UR6+0x58], UR4 ;  /* 0x00005804063f95b2 */ /* 0x0000a20008000100 */
[----:B------:R-:W-:Y:S01]  /*0790*/  LOP3.LUT R23, R23, R2, RZ, 0xc0, !PT ;  /* 0x0000000217177212 */ /* 0x000fe200078ec0ff */
[----:B------:R-:W-:Y:S01]  /*07a0*/  NOP ;  /* 0x0000000000007918 */ /* 0x000fe20000000000 */
[----:B------:R-:W-:Y:S01]  /*07b0*/  SEL R19, R19, 0x2, P6 ;  /* 0x0000000213137807 */ /* 0x000fe20003000000 */
[----:B------:R-:W-:Y:S06]  /*07c0*/  @!P2 BRA `(.L_x_3) ;  /* 0x000000000008a947 */ /* 0x000fec0003800000 */
[----:B-12-4-:R-:W-:Y:S01]  /*07d0*/  UCGABAR_ARV ;  /* 0x00000000000079c7 */ /* 0x016fe20008000000 */
[----:B------:R-:W-:Y:S05]  /*07e0*/  BRA `(.L_x_4) ;  /* 0x0000000000047947 */ /* 0x000fea0003800000 */
.L_x_3:
[----:B-12-4-:R-:W-:Y:S01]  /*07f0*/  NOP ;  /* 0x0000000000007918 */ /* 0x016fe20000000000 */
.L_x_4:
[----:B------:R-:W1:Y:S01]  /*0800*/  LDC R2, c[0x0][0x65c] ;  /* 0x00019700ff027b82 */ /* 0x000e620000000800 */
[----:B------:R-:W-:Y:S02]  /*0810*/  IMAD.U32 R8, RZ, RZ, UR8 ;  /* 0x00000008ff087e24 */ /* 0x000fe4000f8e00ff */
[----:B------:R-:W-:Y:S01]  /*0820*/  IMAD.MOV.U32 R9, RZ, RZ, RZ ;  /* 0x000000ffff097224 */ /* 0x000fe200078e00ff */
[----:B-1----:R-:W-:-:S04]  /*0830*/  ISETP.NE.AND P1, PT, R2, 0x1, PT ;  /* 0x000000010200780c */ /* 0x002fc80003f25270 */
[----:B------:R-:W-:-:S09]  /*0840*/  P2R R5, PR, RZ, 0x2 ;  /* 0x00000002ff057803 */ /* 0x000fd20000000000 */
[----:B------:R-:W1:Y:S01]  /*0850*/  @P1 LDC R17, c[0x0][0x10] ;  /* 0x00000400ff111b82 */ /* 0x000e620000000800 */
[----:B------:R-:W-:Y:S02]  /*0860*/  @P1 IMAD.MOV.U32 R5, RZ, RZ, RZ ;  /* 0x000000ffff051224 */ /* 0x000fe400078e00ff */
[----:B------:R-:W-:-:S05]  /*0870*/  @P1 IMAD.MOV.U32 R13, RZ, RZ, RZ ;  /* 0x000000ffff0d1224 */ /* 0x000fca00078e00ff */
[----:B------:R-:W2:Y:S01]  /*0880*/  @!P1 LDC R11, c[0x0][0xc] ;  /* 0x00000300ff0b9b82 */ /* 0x000ea20000000800 */
[----:B-1----:R-:W-:-:S04]  /*0890*/  @P1 IMAD.WIDE.U32 R16, R17, UR8, R4 ;  /* 0x0000000811101c25 */ /* 0x002fc8000f8e0004 */
[----:B------:R-:W-:Y:S02]  /*08a0*/  @P1 IMAD.IADD R17, R17, 0x1, R13 ;  /* 0x0000000111111824 */ /* 0x000fe400078e020d */
[----:B--2---:R-:W-:-:S04]  /*08b0*/  @!P1 IMAD.WIDE.U32 R8, R4, R11, R8 ;  /* 0x0000000b04089225 */ /* 0x004fc800078e0008 */
[----:B------:R-:W-:Y:S02]  /*08c0*/  @!P1 IMAD.MOV.U32 R16, RZ, RZ, R8 ;  /* 0x000000ffff109224 */ /* 0x000fe400078e0008 */
[----:B------:R-:W-:Y:S01]  /*08d0*/  @!P1 IMAD.MOV.U32 R17, RZ, RZ, R9 ;  /* 0x000000ffff119224 */ /* 0x000fe200078e0009 */
[----:B------:R-:W-:Y:S06]  /*08e0*/  @!P2 BRA `(.L_x_5) ;  /* 0x00000000000ca947 */ /* 0x000fec0003800000 */
[----:B------:R-:W-:Y:S01]  /*08f0*/  UCGABAR_WAIT ;  /* 0x0000000000007dc7 */ /* 0x000fe20008000000 */
[----:B------:R-:W-:Y:S01]  /*0900*/  CCTL.IVALL ;  /* 0x00000000ff00798f */ /* 0x000fe20002000000 */
[----:B------:R-:W-:Y:S05]  /*0910*/  BRA `(.L_x_6) ;  /* 0x0000000000047947 */ /* 0x000fea0003800000 */
.L_x_5:
[----:B------:R-:W-:Y:S06]  /*0920*/  BAR.SYNC.DEFER_BLOCKING 0x0 ;  /* 0x0000000000007b1d */ /* 0x000fec0000010000 */
.L_x_6:
[----:B------:R-:W-:Y:S05]  /*0930*/  @!P3 BRA `(.L_x_7) ;  /* 0x000000800010b947 */ /* 0x000fea0003800000 */
[----:B------:R-:W-:-:S13]  /*0940*/  ISETP.GT.U32.AND P0, PT, R6, 0x1, PT ;  /* 0x000000010600780c */ /* 0x000fda0003f04070 */
[----:B0-----:R-:W-:Y:S05]  /*0950*/  @P0 EXIT ;  /* 0x000000000000094d */ /* 0x001fea0003800000 */
[----:B------:R-:W-:Y:S01]  /*0960*/  ULDC.64 UR4, c[0x0][0x650] ;  /* 0x0001940000047ab9 */ /* 0x000fe20000000a00 */
[----:B------:R-:W-:Y:S01]  /*0970*/  PRMT R0, RZ, 0x7610, R0 ;  /* 0x00007610ff007816 */ /* 0x000fe20000000000 */
[----:B------:R-:W-:Y:S01]  /*0980*/  IMAD.MOV.U32 R154, RZ, RZ, -0x1 ;  /* 0xffffffffff9a7424 */ /* 0x000fe200078e00ff */
[----:B------:R-:W-:Y:S01]  /*0990*/  ISETP.GE.U32.AND P0, PT, R16, UR4, PT ;  /* 0x0000000410007c0c */ /* 0x000fe2000bf06070 */
[----:B------:R-:W-:Y:S02]  /*09a0*/  IMAD.MOV.U32 R153, RZ, RZ, -0x1 ;  /* 0xffffffffff997424 */ /* 0x000fe400078e00ff */
[----:B------:R-:W-:Y:S01]  /*09b0*/  IMAD.MOV.U32 R22, RZ, RZ, -0x1 ;  /* 0xffffffffff167424 */ /* 0x000fe200078e00ff */
[----:B------:R-:W-:-:S13]  /*09c0*/  ISETP.GE.U32.AND.EX P0, PT, R17, UR5, PT, P0 ;  /* 0x0000000511007c0c */ /* 0x000fda000bf06100 */
[----:B------:R-:W-:Y:S05]  /*09d0*/  @P0 BRA `(.L_x_8) ;  /* 0x00000004002c0947 */ /* 0x000fea0003800000 */
[----:B------:R-:W0:Y:S01]  /*09e0*/  LDC.64 R20, c[0x0][0x628] ;  /* 0x00018a00ff147b82 */ /* 0x000e220000000a00 */
[----:B------:R-:W-:Y:S02]  /*09f0*/  IMAD.MOV.U32 R8, RZ, RZ, R16 ;  /* 0x000000ffff087224 */ /* 0x000fe400078e0010 */
[----:B------:R-:W-:-:S05]  /*0a00*/  IMAD.MOV.U32 R9, RZ, RZ, R17 ;  /* 0x000000ffff097224 */ /* 0x000fca00078e0011 */
[----:B------:R-:W1:Y:S08]  /*0a10*/  LDC R0, c[0x0][0x630] ;  /* 0x00018c00ff007b82 */ /* 0x000e700000000800 */
[----:B------:R-:W2:Y:S01]  /*0a20*/  LDC.64 R26, c[0x0][0x620] ;  /* 0x00018800ff1a7b82 */ /* 0x000ea20000000a00 */
[----:B0-----:R-:W-:-:S04]  /*0a30*/  ISETP.NE.U32.AND P0, PT, R20, RZ, PT ;  /* 0x000000ff1400720c */ /* 0x001fc80003f05070 */
[----:B------:R-:W-:-:S13]  /*0a40*/  ISETP.NE.AND.EX P0, PT, R21, RZ, PT, P0 ;  /* 0x000000ff1500720c */ /* 0x000fda0003f05300 */
[----:B-12---:R-:W-:Y:S05]  /*0a50*/  @!P0 BRA `(.L_x_9) ;  /* 0x0000000000288947 */ /* 0x006fea0003800000 */
[----:B------:R-:W0:Y:S02]  /*0a60*/  LDC R13, c[0x0][0x634] ;  /* 0x00018d00ff0d7b82 */ /* 0x000e240000000800 */
[----:B0-----:R-:W-:-:S05]  /*0a70*/  IADD3 R13, P0, R16, R13, RZ ;  /* 0x0000000d100d7210 */ /* 0x001fca0007f1e0ff */
[----:B------:R-:W-:-:S04]  /*0a80*/  IMAD.X R15, RZ, RZ, R17, P0 ;  /* 0x000000ffff0f7224 */ /* 0x000fc800000e0611 */
[----:B------:R-:W-:-:S04]  /*0a90*/  IMAD.WIDE.U32 R8, R15, R20, RZ ;  /* 0x000000140f087225 */ /* 0x000fc800078e00ff */
[----:B------:R-:W-:-:S04]  /*0aa0*/  IMAD.WIDE.U32 R10, P0, R13, R21, R8 ;  /* 0x000000150d0a7225 */ /* 0x000fc80007800008 */
[----:B------:R-:W-:-:S04]  /*0ab0*/  IMAD.WIDE.U32 R8, R13, R20, RZ ;  /* 0x000000140d087225 */ /* 0x000fc800078e00ff */
[----:B------:R-:W-:Y:S01]  /*0ac0*/  IMAD.X R13, RZ, RZ, RZ, P0 ;  /* 0x000000ffff0d7224 */ /* 0x000fe200000e06ff */
[----:B------:R-:W-:Y:S01]  /*0ad0*/  IADD3 RZ, P0, R9, R10, RZ ;  /* 0x0000000a09ff7210 */ /* 0x000fe20007f1e0ff */
[----:B------:R-:W-:-:S04]  /*0ae0*/  IMAD.MOV.U32 R12, RZ, RZ, R11 ;  /* 0x000000ffff0c7224 */ /* 0x000fc800078e000b */
[----:B------:R-:W-:-:S08]  /*0af0*/  IMAD.WIDE.U32.X R8, R15, R21, R12, P0 ;  /* 0x000000150f087225 */ /* 0x000fd000000e040c */
.L_x_9:
[----:B------:R-:W0:Y:S01]  /*0b00*/  LDC.64 R20, c[0x0][0x640] ;  /* 0x00019000ff147b82 */ /* 0x000e220000000a00 */
[--C-:B------:R-:W-:Y:S01]  /*0b10*/  SHF.R.U64 R28, R8, R0, R9.reuse ;  /* 0x00000000081c7219 */ /* 0x100fe20000001209 */
[----:B------:R-:W-:Y:S01]  /*0b20*/  IMAD R30, R7, R24, R4 ;  /* 0x00000018071e7224 */ /* 0x000fe200078e0204 */
[----:B------:R-:W-:Y:S01]  /*0b30*/  SHF.R.U32.HI R0, RZ, R0, R9 ;  /* 0x00000000ff007219 */ /* 0x000fe20000011609 */
[----:B------:R-:W-:Y:S01]  /*0b40*/  IMAD.MOV.U32 R25, RZ, RZ, 0x1 ;  /* 0x00000001ff197424 */ /* 0x000fe200078e00ff */
[----:B------:R-:W-:-:S03]  /*0b50*/  IADD3 R5, P0, RZ, -R28, RZ ;  /* 0x8000001cff057210 */ /* 0x000fc60007f1e0ff */
[----:B------:R-:W1:Y:S02]  /*0b60*/  LDC R6, c[0x0][0x618] ;  /* 0x00018600ff067b82 */ /* 0x000e640000000800 */
[----:B------:R-:W-:-:S04]  /*0b70*/  IMAD.X R9, RZ, RZ, ~R0, P0 ;  /* 0x000000ffff097224 */ /* 0x000fc800000e0e00 */
[-C--:B------:R-:W-:Y:S02]  /*0b80*/  IMAD R0, R9, R26.reuse, RZ ;  /* 0x0000001a09007224 */ /* 0x080fe400078e02ff */
[----:B------:R-:W2:Y:S01]  /*0b90*/  LDC R11, c[0x0][0x608] ;  /* 0x00018200ff0b7b82 */ /* 0x000ea20000000800 */
[----:B------:R-:W-:-:S04]  /*0ba0*/  IMAD.WIDE.U32 R8, R5, R26, R16 ;  /* 0x0000001a05087225 */ /* 0x000fc800078e0010 */
[----:B------:R-:W-:-:S03]  /*0bb0*/  IMAD R5, R5, R27, R0 ;  /* 0x0000001b05057224 */ /* 0x000fc600078e0200 */
[----:B------:R-:W3:Y:S01]  /*0bc0*/  LDC R12, c[0x0][0x658] ;  /* 0x00019600ff0c7b82 */ /* 0x000ee20000000800 */
[----:B0-----:R-:W-:Y:S01]  /*0bd0*/  ISETP.NE.U32.AND P0, PT, R20, RZ, PT ;  /* 0x000000ff1400720c */ /* 0x001fe20003f05070 */
[----:B------:R-:W-:Y:S02]  /*0be0*/  IMAD.IADD R5, R9, 0x1, R5 ;  /* 0x0000000109057824 */ /* 0x000fe400078e0205 */
[----:B------:R-:W-:Y:S01]  /*0bf0*/  IMAD.MOV.U32 R9, RZ, RZ, -0x1 ;  /* 0xffffffffff097424 */ /* 0x000fe200078e00ff */
[----:B------:R-:W-:-:S03]  /*0c00*/  ISETP.NE.AND.EX P0, PT, R21, RZ, PT, P0 ;  /* 0x000000ff1500720c */ /* 0x000fc60003f05300 */
[----:B------:R-:W0:Y:S01]  /*0c10*/  LDC R15, c[0x0][0x600] ;  /* 0x00018000ff0f7b82 */ /* 0x000e220000000800 */
[-CC-:B-1----:R-:W-:Y:S02]  /*0c20*/  SHF.R.U64 R13, R8, R6.reuse, R5.reuse ;  /* 0x00000006080d7219 */ /* 0x182fe40000001205 */
[----:B------:R-:W-:-:S05]  /*0c30*/  SHF.R.U32.HI R0, RZ, R6, R5 ;  /* 0x00000006ff007219 */ /* 0x000fca0000011605 */
[----:B------:R-:W1:Y:S01]  /*0c40*/  LDC R14, c[0x0][0x648] ;  /* 0x00019200ff0e7b82 */ /* 0x000e620000000800 */
[-CC-:B--2---:R-:W-:Y:S02]  /*0c50*/  SHF.R.U64 R27, R13, R11.reuse, R0.reuse ;  /* 0x0000000b0d1b7219 */ /* 0x184fe40000001200 */
[----:B------:R-:W-:-:S05]  /*0c60*/  SHF.R.U32.HI R5, RZ, R11, R0 ;  /* 0x0000000bff057219 */ /* 0x000fca0000011600 */
[----:B------:R-:W2:Y:S01]  /*0c70*/  LDC R22, c[0x0][0x638] ;  /* 0x00018e00ff167b82 */ /* 0x000ea20000000800 */
[-CC-:B---3--:R-:W-:Y:S02]  /*0c80*/  SHF.R.U64 R24, R27, R12.reuse, R5.reuse ;  /* 0x0000000c1b187219 */ /* 0x188fe40000001205 */
[-C--:B------:R-:W-:Y:S02]  /*0c90*/  SHF.L.U32 R0, R9, R12.reuse, RZ ;  /* 0x0000000c09007219 */ /* 0x080fe400000006ff */
[----:B------:R-:W-:Y:S01]  /*0ca0*/  SHF.R.U32.HI R5, RZ, R12, R5 ;  /* 0x0000000cff057219 */ /* 0x000fe20000011605 */
[----:B------:R-:W-:Y:S01]  /*0cb0*/  IMAD.MOV.U32 R4, RZ, RZ, R24 ;  /* 0x000000ffff047224 */ /* 0x000fe200078e0018 */
[----:B------:R-:W-:Y:S01]  /*0cc0*/  LOP3.LUT R10, RZ, R0, RZ, 0x33, !PT ;  /* 0x00000000ff0a7212 */ /* 0x000fe200078e33ff */
[----:B------:R-:W3:Y:S01]  /*0cd0*/  LDC R26, c[0x0][0x610] ;  /* 0x00018400ff1a7b82 */ /* 0x000ee20000000800 */
[----:B------:R-:W-:Y:S05]  /*0ce0*/  @!P0 BRA `(.L_x_10) ;  /* 0x0000000000288947 */ /* 0x000fea0003800000 */
[----:B------:R-:W4:Y:S02]  /*0cf0*/  LDC R9, c[0x0][0x64c] ;  /* 0x00019300ff097b82 */ /* 0x000f240000000800 */
[----:B----4-:R-:W-:-:S05]  /*0d00*/  IADD3 R9, P0, R24, R9, RZ ;  /* 0x0000000918097210 */ /* 0x010fca0007f1e0ff */
        /* <DEDUP_REMOVED lines=8> */
.L_x_10:
[----:B-1----:R-:W-:Y:S01]  /*0d90*/  SHF.R.U64 R4, R4, R14, R5 ;  /* 0x0000000e04047219 */ /* 0x002fe20000001205 */
[----:B0-----:R-:W-:Y:S01]  /*0da0*/  VIADD R6, R15, 0xffffffff ;  /* 0xffffffff0f067836 */ /* 0x001fe20000000000 */
[----:B------:R-:W-:Y:S02]  /*0db0*/  SHF.L.U32 R0, R25, R12, RZ ;  /* 0x0000000c19007219 */ /* 0x000fe400000006ff */
[----:B------:R-:W-:Y:S01]  /*0dc0*/  LOP3.LUT R5, R27, R10, RZ, 0xc0, !PT ;  /* 0x0000000a1b057212 */ /* 0x000fe200078ec0ff */
[----:B------:R-:W-:Y:S01]  /*0dd0*/  IMAD.MOV R7, RZ, RZ, -R4 ;  /* 0x000000ffff077224 */ /* 0x000fe200078e0a04 */
[----:B------:R-:W-:Y:S02]  /*0de0*/  SEL R3, R3, R30, !P1 ;  /* 0x0000001e03037207 */ /* 0x000fe40004800000 */
[----:B------:R-:W-:Y:S01]  /*0df0*/  LOP3.LUT R6, R13, R6, RZ, 0xc0, !PT ;  /* 0x000000060d067212 */ /* 0x000fe200078ec0ff */
[----:B------:R-:W-:Y:S02]  /*0e00*/  IMAD R4, R0, R4, R5 ;  /* 0x0000000400047224 */ /* 0x000fe400078e0205 */
[----:B--2---:R-:W-:-:S02]  /*0e10*/  IMAD R0, R7, R22, R24 ;  /* 0x0000001607007224 */ /* 0x004fc400078e0218 */
[----:B---3--:R-:W-:Y:S02]  /*0e20*/  IMAD R3, R4, R26, R3 ;  /* 0x0000001a04037224 */ /* 0x008fe400078e0203 */
[----:B------:R-:W-:Y:S02]  /*0e30*/  IMAD R154, R0, R15, R6 ;  /* 0x0000000f009a7224 */ /* 0x000fe400078e0206 */
[----:B------:R-:W-:Y:S02]  /*0e40*/  IMAD.MOV.U32 R4, RZ, RZ, 0x1 ;  /* 0x00000001ff047424 */ /* 0x000fe400078e00ff */
[----:B------:R-:W-:Y:S01]  /*0e50*/  IMAD.MOV.U32 R22, RZ, RZ, R28 ;  /* 0x000000ffff167224 */ /* 0x000fe200078e001c */
[----:B------:R-:W-:Y:S02]  /*0e60*/  SEL R153, R154, R3, !P1 ;  /* 0x000000039a997207 */ /* 0x000fe40004800000 */
[----:B------:R-:W-:Y:S02]  /*0e70*/  PRMT R0, R4, 0x7610, R0 ;  /* 0x0000761004007816 */ /* 0x000fe40000000000 */
[----:B------:R-:W-:-:S07]  /*0e80*/  SEL R154, R3, R154, !P1 ;  /* 0x0000009a039a7207 */ /* 0x000fce0004800000 */
.L_x_8:
[----:B------:R-:W-:-:S08]  /*0e90*/  NOP ;  /* 0x0000000000007918 */ /* 0x000fd00000000000 */
[----:B------:R-:W0:Y:S02]  /*0ea0*/  USETMAXREG.TRY_ALLOC.CTAPOOL UP0, 0xe8 ;  /* 0x000000e8000079c8 */ /* 0x000e240008000600 */
[----:B0-----:R-:W-:-:S13]  /*0eb0*/  PLOP3.LUT P0, PT, PT, PT, UP0, 0x80, 0x0 ;  /* 0x000000000000781c */ /* 0x001fda0003f0f008 */
[----:B------:R-:W-:Y:S05]  /*0ec0*/  @!P0 BRA `(.L_x_8) ;  /* 0xfffffffc00f08947 */ /* 0x000fea000383ffff */
[----:B------:R-:W-:Y:S01]  /*0ed0*/  ULDC.64 UR4, c[0x0][0x598] ;  /* 0x0001660000047ab9 */ /* 0x000fe20000000a00 */
[----:B------:R-:W-:Y:S01]  /*0ee0*/  ULDC.64 UR36, c[0x0][0x208] ;  /* 0x0000820000247ab9 */ /* 0x000fe20000000a00 */
[----:B------:R-:W-:-:S04]  /*0ef0*/  ISETP.NE.U32.AND P0, PT, RZ, UR4, PT ;  /* 0x00000004ff007c0c */ /* 0x000fc8000bf05070 */
[----:B------:R-:W-:-:S13]  /*0f00*/  ISETP.NE.AND.EX P0, PT, RZ, UR5, PT, P0 ;  /* 0x00000005ff007c0c */ /* 0x000fda000bf05300 */
[----:B------:R-:W-:Y:S05]  /*0f10*/  @!P0 BRA `(.L_x_11) ;  /* 0x00000000001c8947 */ /* 0x000fea0003800000 */
[----:B------:R-:W0:Y:S02]  /*0f20*/  LDC.64 R4, c[0x0][0x598] ;  /* 0x00016600ff047b82 */ /* 0x000e240000000a00 */
[----:B0-----:R-:W2:Y:S02]  /*0f30*/  LDG.E.64 R4, desc[UR36][R4.64] ;  /* 0x0000002404047981 */ /* 0x001ea4000c1e1b00 */
[----:B--2---:R-:W-:-:S04]  /*0f40*/  ISETP.NE.U32.AND P0, PT, R4, RZ, PT ;  /* 0x000000ff0400720c */ /* 0x004fc80003f05070 */
[----:B------:R-:W-:-:S13]  /*0f50*/  ISETP.NE.AND.EX P0, PT, R5, RZ, PT, P0 ;  /* 0x000000ff0500720c */ /* 0x000fda0003f05300 */
[----:B------:R-:W-:Y:S05]  /*0f60*/  @!P0 BRA `(.L_x_11) ;  /* 0x0000000000088947 */ /* 0x000fea0003800000 */
[----:B------:R0:W5:Y:S01]  /*0f70*/  LD.E R155, desc[UR36][R4.64] ;  /* 0x00000024049b7980 */ /* 0x000162000c101900 */
[----:B------:R-:W-:Y:S05]  /*0f80*/  BRA `(.L_x_12) ;  /* 0x0000000000247947 */ /* 0x000fea0003800000 */
.L_x_11:
[----:B------:R-:W-:Y:S02]  /*0f90*/  ULDC.64 UR4, c[0x0][0x588] ;  /* 0x0001620000047ab9 */ /* 0x000fe40000000a00 */
[----:B------:R-:W-:-:S04]  /*0fa0*/  ISETP.NE.U32.AND P0, PT, RZ, UR4, PT ;  /* 0x00000004ff007c0c */ /* 0x000fc8000bf05070 */
[----:B------:R-:W-:-:S13]  /*0fb0*/  ISETP.NE.AND.EX P0, PT, RZ, UR5, PT, P0 ;  /* 0x00000005ff007c0c */ /* 0x000fda000bf05300 */
[----:B------:R-:W-:Y:S05]  /*0fc0*/  @!P0 BRA `(.L_x_13) ;  /* 0x00000000000c8947 */ /* 0x000fea0003800000 */
[----:B------:R-:W0:Y:S02]  /*0fd0*/  LDC.64 R4, c[0x0][0x588] ;  /* 0x00016200ff047b82 */ /* 0x000e240000000a00 */
[----:B0-----:R1:W5:Y:S01]  /*0fe0*/  LDG.E R155, desc[UR36][R4.64] ;  /* 0x00000024049b7981 */ /* 0x001362000c1e1900 */
[----:B------:R-:W-:Y:S05]  /*0ff0*/  BRA `(.L_x_12) ;  /* 0x0000000000087947 */ /* 0x000fea0003800000 */
.L_x_13:
[----:B------:R-:W-:Y:S02]  /*1000*/  ULDC UR4, c[0x0][0x580] ;  /* 0x0001600000047ab9 */ /* 0x000fe40000000800 */
[----:B------:R-:W-:-:S07]  /*1010*/  IMAD.U32 R155, RZ, RZ, UR4 ;  /* 0x00000004ff9b7e24 */ /* 0x000fce000f8e00ff */
.L_x_12:
[----:B------:R-:W-:Y:S02]  /*1020*/  ULDC.64 UR4, c[0x0][0x5a0] ;  /* 0x0001680000047ab9 */ /* 0x000fe40000000a00 */
[----:B------:R-:W-:-:S04]  /*1030*/  ISETP.NE.U32.AND P0, PT, RZ, UR4, PT ;  /* 0x00000004ff007c0c */ /* 0x000fc8000bf05070 */
[----:B------:R-:W-:-:S13]  /*1040*/  ISETP.NE.AND.EX P0, PT, RZ, UR5, PT, P0 ;  /* 0x00000005ff007c0c */ /* 0x000fda000bf05300 */
[----:B------:R-:W-:Y:S05]  /*1050*/  @!P0 BRA `(.L_x_14) ;  /* 0x00000000001c8947 */ /* 0x000fea0003800000 */
[----:B01----:R-:W0:Y:S02]  /*1060*/  LDC.64 R4, c[0x0][0x5a0] ;  /* 0x00016800ff047b82 */ /* 0x003e240000000a00 */
[----:B0-----:R-:W2:Y:S02]  /*1070*/  LDG.E.64 R4, desc[UR36][R4.64] ;  /* 0x0000002404047981 */ /* 0x001ea4000c1e1b00 */
[----:B--2---:R-:W-:-:S04]  /*1080*/  ISETP.NE.U32.AND P0, PT, R4, RZ, PT ;  /* 0x000000ff0400720c */ /* 0x004fc80003f05070 */
[----:B------:R-:W-:-:S13]  /*1090*/  ISETP.NE.AND.EX P0, PT, R5, RZ, PT, P0 ;  /* 0x000000ff0500720c */ /* 0x000fda0003f05300 */
[----:B------:R-:W-:Y:S05]  /*10a0*/  @!P0 BRA `(.L_x_14) ;  /* 0x0000000000088947 */ /* 0x000fea0003800000 */
[----:B------:R0:W5:Y:S01]  /*10b0*/  LD.E R156, desc[UR36][R4.64] ;  /* 0x00000024049c7980 */ /* 0x000162000c101900 */
[----:B------:R-:W-:Y:S05]  /*10c0*/  BRA `(.L_x_15) ;  /* 0x0000000000247947 */ /* 0x000fea0003800000 */
.L_x_14:
[----:B------:R-:W-:Y:S02]  /*10d0*/  ULDC.64 UR4, c[0x0][0x590] ;  /* 0x0001640000047ab9 */ /* 0x000fe40000000a00 */
[----:B------:R-:W-:-:S04]  /*10e0*/  ISETP.NE.U32.AND P0, PT, RZ, UR4, PT ;  /* 0x00000004ff007c0c */ /* 0x000fc8000bf05070 */
[----:B------:R-:W-:-:S13]  /*10f0*/  ISETP.NE.AND.EX P0, PT, RZ, UR5, PT, P0 ;  /* 0x00000005ff007c0c */ /* 0x000fda000bf05300 */
[----:B------:R-:W-:Y:S05]  /*1100*/  @!P0 BRA `(.L_x_16) ;  /* 0x00000000000c8947 */ /* 0x000fea0003800000 */
[----:B------:R-:W2:Y:S02]  /*1110*/  LDC.64 R156, c[0x0][0x590] ;  /* 0x00016400ff9c7b82 */ /* 0x000ea40000000a00 */
[----:B--2---:R2:W5:Y:S01]  /*1120*/  LDG.E R156, desc[UR36][R156.64] ;  /* 0x000000249c9c7981 */ /* 0x004562000c1e1900 */
[----:B------:R-:W-:Y:S05]  /*1130*/  BRA `(.L_x_15) ;  /* 0x0000000000087947 */ /* 0x000fea0003800000 */
.L_x_16:
[----:B------:R-:W-:Y:S02]  /*1140*/  ULDC UR4, c[0x0][0x584] ;  /* 0x0001610000047ab9 */ /* 0x000fe40000000800 */
[----:B------:R-:W-:-:S07]  /*1150*/  IMAD.U32 R156, RZ, RZ, UR4 ;  /* 0x00000004ff9c7e24 */ /* 0x000fce000f8e00ff */
.L_x_15:
[----:B------:R-:W-:-:S13]  /*1160*/  LOP3.LUT P0, RZ, R0, 0xff, RZ, 0xc0, !PT ;  /* 0x000000ff00ff7812 */ /* 0x000fda000780c0ff */
[----:B------:R-:W-:Y:S05]  /*1170*/  @!P0 EXIT ;  /* 0x000000000000894d */ /* 0x000fea0003800000 */
[----:B------:R-:W-:Y:S01]  /*1180*/  ULDC UR4, c[0x0][0x28c] ;  /* 0x0000a30000047ab9 */ /* 0x000fe20000000800 */
[----:B------:R-:W-:Y:S01]  /*1190*/  UMOV UR38, URZ ;  /* 0x0000003f00267c82 */ /* 0x000fe20008000000 */
[----:B------:R-:W-:Y:S01]  /*11a0*/  UIADD3 UR4, UR4, 0x7f, URZ ;  /* 0x0000007f04047890 */ /* 0x000fe2000fffe03f */
[----:B------:R-:W-:-:S03]  /*11b0*/  UMOV UR39, URZ ;  /* 0x0000003f00277c82 */ /* 0x000fc60008000000 */
[----:B------:R-:W-:-:S04]  /*11c0*/  USHF.R.S32.HI UR5, URZ, 0x1f, UR4 ;  /* 0x0000001f3f057899 */ /* 0x000fc80008011404 */
[----:B------:R-:W-:-:S04]  /*11d0*/  ULEA.HI UR5, UR5, UR4, URZ, 0x7 ;  /* 0x0000000405057291 */ /* 0x000fc8000f8f383f */
[----:B------:R-:W-:-:S12]  /*11e0*/  USHF.R.S32.HI UR40, URZ, 0x7, UR5 ;  /* 0x000000073f287899 */ /* 0x000fd80008011405 */
.L_x_294:
[----:B------:R-:W-:Y:S01]  /*11f0*/  LOP3.LUT R0, R18, 0x80, RZ, 0xc0, !PT ;  /* 0x0000008012007812 */ /* 0x000fe200078ec0ff */
[----:B---3--:R-:W3:Y:S01]  /*1200*/  S2UR UR7, SR_CgaCtaId ;  /* 0x00000000000779c3 */ /* 0x008ee20000008800 */
[----:B------:R-:W-:Y:S02]  /*1210*/  UMOV UR6, 0x400 ;  /* 0x0000040000067882 */ /* 0x000fe40000000000 */
[----:B------:R-:W-:-:S06]  /*1220*/  SHF.R.U32.HI R0, RZ, 0x7, R0 ;  /* 0x00000007ff007819 */ /* 0x000fcc0000011600 */
[----:B----4-:R-:W4:Y:S01]  /*1230*/  SHFL.IDX PT, R0, R0, RZ, 0x1f ;  /* 0x00001fff00007589 */ /* 0x010f2200000e0000 */
[----:B---3--:R-:W-:Y:S01]  /*1240*/  ULEA UR6, UR7, UR6, 0x18 ;  /* 0x0000000607067291 */ /* 0x008fe2000f8ec03f */
[----:B----4-:R-:W-:-:S13]  /*1250*/  R2UR UR4, R0 ;  /* 0x00000000000472ca */ /* 0x010fda00000e0000 */
[----:B------:R-:W-:-:S04]  /*1260*/  ULEA.HI UR5, UR4, UR4, URZ, 0x1 ;  /* 0x0000000404057291 */ /* 0x000fc8000f8f083f */
[----:B------:R-:W-:-:S04]  /*1270*/  ULOP3.LUT UR5, UR5, 0x7fffe, URZ, 0xc0, !UPT ;  /* 0x0007fffe05057892 */ /* 0x000fc8000f8ec03f */
[----:B------:R-:W-:-:S03]  /*1280*/  UIADD3 UR5, UR4, -UR5, URZ ;  /* 0x8000000504057290 */ /* 0x000fc6000fffe03f */
[----:B------:R-:W-:Y:S01]  /*1290*/  ULDC UR4, c[0x0][0x28c] ;  /* 0x0000a30000047ab9 */ /* 0x000fe20000000800 */
[----:B------:R-:W-:Y:S01]  /*12a0*/  ULEA UR5, UR5, UR6, 0xd ;  /* 0x0000000605057291 */ /* 0x000fe2000f8e683f */
[----:B------:R-:W-:-:S03]  /*12b0*/  ISETP.LT.AND P0, PT, RZ, UR4, PT ;  /* 0x00000004ff007c0c */ /* 0x000fc6000bf01270 */
[----:B------:R-:W-:-:S04]  /*12c0*/  UIADD3 UR5, UR5, 0x100, URZ ;  /* 0x0000010005057890 */ /* 0x000fc8000fffe03f */
[----:B------:R-:W-:-:S04]  /*12d0*/  USHF.R.U32.HI UR5, URZ, 0x4, UR5 ;  /* 0x000000043f057899 */ /* 0x000fc80008011605 */
[----:B------:R-:W-:Y:S02]  /*12e0*/  ULOP3.LUT UR41, UR5, 0x3fff, URZ, 0xc0, !UPT ;  /* 0x00003fff05297892 */ /* 0x000fe4000f8ec03f */
[----:B------:R-:W-:Y:S10]  /*12f0*/  @P0 BRA `(.L_x_17) ;  /* 0x0000000000400947 */ /* 0x000ff40003800000 */
[----:B------:R-:W-:Y:S01]  /*1300*/  MOV R0, 0x0 ;  /* 0x0000000000007802 */ /* 0x000fe20000000f00 */
[----:B------:R-:W-:Y:S01]  /*1310*/  ULDC.64 UR4, c[0x4][0x68] ;  /* 0x01001a0000047ab9 */ /* 0x000fe20000000a00 */
[----:B------:R-:W-:Y:S01]  /*1320*/  ULDC.64 UR6, c[0x4][0x8] ;  /* 0x0100020000067ab9 */ /* 0x000fe20000000a00 */
[----:B01----:R-:W-:Y:S01]  /*1330*/  IMAD.U32 R4, RZ, RZ, UR4 ;  /* 0x00000004ff047e24 */ /* 0x003fe2000f8e00ff */
[----:B------:R0:W1:Y:S01]  /*1340*/  LDC.64 R14, c[0x4][R0] ;  /* 0x01000000000e7b82 */ /* 0x0000620000000a00 */
[----:B------:R-:W-:Y:S01]  /*1350*/  IMAD.U32 R5, RZ, RZ, UR5 ;  /* 0x00000005ff057e24 */ /* 0x000fe2000f8e00ff */
[----:B------:R-:W-:Y:S01]  /*1360*/  ULDC.64 UR4, c[0x4][0x70] ;  /* 0x01001c0000047ab9 */ /* 0x000fe20000000a00 */
[----:B------:R-:W-:Y:S02]  /*1370*/  IMAD.U32 R10, RZ, RZ, UR6 ;  /* 0x00000006ff0a7e24 */ /* 0x000fe4000f8e00ff */
[----:B------:R-:W-:Y:S02]  /*1380*/  IMAD.U32 R6, RZ, RZ, UR4 ;  /* 0x00000004ff067e24 */ /* 0x000fe4000f8e00ff */
[----:B------:R-:W-:-:S02]  /*1390*/  IMAD.U32 R7, RZ, RZ, UR5 ;  /* 0x00000005ff077e24 */ /* 0x000fc4000f8e00ff */
[----:B------:R-:W-:Y:S02]  /*13a0*/  IMAD.U32 R11, RZ, RZ, UR7 ;  /* 0x00000007ff0b7e24 */ /* 0x000fe4000f8e00ff */
[----:B------:R-:W-:Y:S02]  /*13b0*/  IMAD.MOV.U32 R8, RZ, RZ, 0x1e1 ;  /* 0x000001e1ff087424 */ /* 0x000fe400078e00ff */
[----:B------:R-:W-:Y:S02]  /*13c0*/  IMAD.MOV.U32 R12, RZ, RZ, 0x1 ;  /* 0x00000001ff0c7424 */ /* 0x000fe400078e00ff */
[----:B0-----:R-:W-:-:S07]  /*13d0*/  IMAD.MOV.U32 R13, RZ, RZ, RZ ;  /* 0x000000ffff0d7224 */ /* 0x001fce00078e00ff */
[----:B------:R-:W-:-:S07]  /*13e0*/  LEPC R20, `(.L_x_17) ;  /* 0x000000001014794e */ /* 0x000fce0000000000 */
[----:B-12--5:R-:W-:Y:S05]  /*13f0*/  CALL.ABS.NOINC R14 ;  /* 0x000000000e007343 */ /* 0x026fea0003c00000 */
.L_x_17:
[----:B------:R-:W-:-:S04]  /*1400*/  LOP3.LUT R0, R19, 0x1, RZ, 0xfc, !PT ;  /* 0x0000000113007812 */ /* 0x000fc800078efcff */
[----:B------:R-:W-:-:S13]  /*1410*/  ISETP.NE.AND P0, PT, R0, 0x3, PT ;  /* 0x000000030000780c */ /* 0x000fda0003f05270 */
[----:B------:R-:W-:Y:S05]  /*1420*/  @!P0 BRA `(.L_x_18) ;  /* 0x0000000000048947 */ /* 0x000fea0003800000 */
[----:B------:R-:W-:Y:S01]  /*1430*/  BPT.TRAP 0x1 ;  /* 0x000000040000795c */ /* 0x000fe20000300000 */
.L_x_18:
[----:B------:R-:W3:Y:S01]  /*1440*/  S2UR UR5, SR_CgaCtaId ;  /* 0x00000000000579c3 */ /* 0x000ee20000008800 */
[----:B------:R-:W-:Y:S01]  /*1450*/  UMOV UR4, 0x400 ;  /* 0x0000040000047882 */ /* 0x000fe20000000000 */
[----:B------:R-:W-:Y:S02]  /*1460*/  IMAD.U32 R0, RZ, RZ, UR38 ;  /* 0x00000026ff007e24 */ /* 0x000fe4000f8e00ff */
[----:B------:R-:W-:-:S03]  /*1470*/  IMAD.U32 R3, RZ, RZ, UR39 ;  /* 0x00000027ff037e24 */ /* 0x000fc6000f8e00ff */
[----:B------:R-:W-:Y:S01]  /*1480*/  SHF.L.U32 R0, R0, 0x1f, RZ ;  /* 0x0000001f00007819 */ /* 0x000fe200000006ff */
[----:B---3--:R-:W-:-:S06]  /*1490*/  ULEA UR4, UR5, UR4, 0x18 ;  /* 0x0000000405047291 */ /* 0x008fcc000f8ec03f */
[----:B------:R-:W-:-:S04]  /*14a0*/  IMAD.U32 R6, RZ, RZ, UR4 ;  /* 0x00000004ff067e24 */ /* 0x000fc8000f8e00ff */
[----:B------:R-:W-:-:S04]  /*14b0*/  IMAD R3, R3, 0x8, R6 ;  /* 0x0000000803037824 */ /* 0x000fc800078e0206 */
[----:B------:R3:W4:Y:S01]  /*14c0*/  SYNCS.PHASECHK.TRANS64.TRYWAIT P1, [R3+URZ], R0 ;  /* 0x00000000030075a7 */ /* 0x000722000802017f */
[----:B------:R-:W-:Y:S05]  /*14d0*/  @!P0 BRA `(.L_x_19) ;  /* 0x0000000000048947 */ /* 0x000fea0003800000 */
[----:B------:R-:W-:Y:S01]  /*14e0*/  BPT.TRAP 0x1 ;  /* 0x000000040000795c */ /* 0x000fe20000300000 */
.L_x_19:
[----:B----4-:R-:W-:Y:S05]  /*14f0*/  @P1 BRA `(.L_x_20) ;  /* 0x0000000000081947 */ /* 0x010fea0003800000 */
[----:B------:R-:W4:Y:S02]  /*1500*/  SYNCS.PHASECHK.TRANS64.TRYWAIT P1, [R3+URZ], R0 ;  /* 0x00000000030075a7 */ /* 0x000f24000802017f */
[----:B----4-:R-:W-:Y:S05]  /*1510*/  @!P1 BRA `(.L_x_21) ;  /* 0x00000088008c9947 */ /* 0x010fea0003800000 */
.L_x_20:
[----:B------:R-:W-:-:S04]  /*1520*/  UISETP.LT.AND UP0, UPT, UR40, 0x1, UPT ;  /* 0x000000012800788c */ /* 0x000fc8000bf01270 */
[----:B------:R-:W-:-:S06]  /*1530*/  USEL UR4, UR40, 0x1, UP0 ;  /* 0x0000000128047887 */ /* 0x000fcc0008000000 */
[----:B---34-:R-:W-:Y:S01]  /*1540*/  IMAD.U32 R0, RZ, RZ, UR4 ;  /* 0x00000004ff007e24 */ /* 0x018fe2000f8e00ff */
[----:B------:R-:W-:Y:S05]  /*1550*/  WARPSYNC.ALL ;  /* 0x0000000000007948 */ /* 0x000fea0003800000 */
[----:B------:R-:W-:-:S04]  /*1560*/  IADD3 R0, -R0, UR40, RZ ;  /* 0x0000002800007c10 */ /* 0x000fc8000fffe1ff */
[----:B------:R-:W-:Y:S02]  /*1570*/  ISETP.GE.AND P1, PT, R0, 0x1, PT ;  /* 0x000000010000780c */ /* 0x000fe40003f26270 */
[----:B------:R-:W-:Y:S01]  /*1580*/  R2UR UR4, R6 ;  /* 0x00000000060472ca */ /* 0x000fe200000e0000 */
[----:B------:R-:W-:Y:S01]  /*1590*/  WARPGROUP.ARRIVE ;  /* 0x00000000000079c5 */ /* 0x000fe20000000000 */
[----:B------:R-:W-:Y:S01]  /*15a0*/  UMOV UR9, 0x40000040 ;  /* 0x4000004000097882 */ /* 0x000fe20000000000 */
[----:B------:R-:W-:-:S10]  /*15b0*/  UMOV UR11, 0x40000040 ;  /* 0x40000040000b7882 */ /* 0x000fd40000000000 */
[----:B------:R-:W-:-:S04]  /*15c0*/  UIADD3 UR4, UR4, 0x10100, URZ ;  /* 0x0001010004047890 */ /* 0x000fc8000fffe03f */
[----:B------:R-:W-:-:S04]  /*15d0*/  USHF.R.U32.HI UR4, URZ, 0x4, UR4 ;  /* 0x000000043f047899 */ /* 0x000fc80008011604 */
[----:B------:R-:W-:Y:S02]  /*15e0*/  ULOP3.LUT UR5, UR4, 0x3fff, URZ, 0xc0, !UPT ;  /* 0x00003fff04057892 */ /* 0x000fe4000f8ec03f */
[----:B------:R-:W-:Y:S02]  /*15f0*/  ULOP3.LUT UR4, UR41, 0x10000, URZ, 0xfc, !UPT ;  /* 0x0001000029047892 */ /* 0x000fe4000f8efc3f */
[----:B------:R-:W-:Y:S02]  /*1600*/  ULOP3.LUT UR5, UR5, 0x10000, URZ, 0xfc, !UPT ;  /* 0x0001000005057892 */ /* 0x000fe4000f8efc3f */
[----:B------:R-:W-:Y:S02]  /*1610*/  ULEA UR6, UR39, UR4, 0xa ;  /* 0x0000000427067291 */ /* 0x000fe4000f8e503f */
[----:B------:R-:W-:-:S05]  /*1620*/  ULEA UR7, UR39, UR5, 0xb ;  /* 0x0000000527077291 */ /* 0x000fca000f8e583f */
[----:B------:R-:W-:Y:S02]  /*1630*/  UMOV UR8, UR6 ;  /* 0x0000000600087c82 */ /* 0x000fe40008000000 */
[----:B------:R-:W-:Y:S02]  /*1640*/  UMOV UR10, UR7 ;  /* 0x00000007000a7c82 */ /* 0x000fe40008000000 */
[----:B------:R-:W-:Y:S01]  /*1650*/  IGMMA.64x256x32.S8.S8 R24, gdesc[UR8], RZ, !UPT, gsb0 ;  /* 0x06600000081879f1 */ /* 0x000fe2000c0410ff */
[----:B------:R-:W-:Y:S02]  /*1660*/  UIADD3 UR8, UR6, 0x2, URZ ;  /* 0x0000000206087890 */ /* 0x000fe4000fffe03f */
[----:B------:R-:W-:Y:S01]  /*1670*/  UIADD3 UR10, UR7, 0x2, URZ ;  /* 0x00000002070a7890 */ /* 0x000fe2000fffe03f */
[----:B------:R-:W-:Y:S01]  /*1680*/  UMOV UR9, 0x40000040 ;  /* 0x4000004000097882 */ /* 0x000fe20000000000 */
[----:B------:R-:W-:Y:S01]  /*1690*/  UMOV UR11, 0x40000040 ;  /* 0x40000040000b7882 */ /* 0x000fe20000000000 */
[----:B------:R-:W-:-:S02]  /*16a0*/  WARPGROUP.DEPBAR.LE gsb0, 0x0 ;  /* 0x00008000000079c5 */ /* 0x000fc40000010000 */
[----:B------:R-:W-:-:S06]  /*16b0*/  WARPGROUP.ARRIVE ;  /* 0x00000000000079c5 */ /* 0x000fcc0000000000 */
[----:B------:R-:W-:Y:S01]  /*16c0*/  IGMMA.64x256x32.S8.S8 R24, gdesc[UR8], R24, gsb0 ;  /* 0x06600000081879f1 */ /* 0x000fe20008041018 */
[----:B------:R-:W-:Y:S02]  /*16d0*/  UIADD3 UR8, UR6, 0x4, URZ ;  /* 0x0000000406087890 */ /* 0x000fe4000fffe03f */
[----:B------:R-:W-:Y:S01]  /*16e0*/  UIADD3 UR10, UR7, 0x4, URZ ;  /* 0x00000004070a7890 */ /* 0x000fe2000fffe03f */
[----:B------:R-:W-:Y:S01]  /*16f0*/  UMOV UR9, 0x40000040 ;  /* 0x4000004000097882 */ /* 0x000fe20000000000 */
[----:B------:R-:W-:Y:S01]  /*1700*/  UMOV UR11, 0x40000040 ;  /* 0x40000040000b7882 */ /* 0x000fe20000000000 */
[----:B------:R-:W-:Y:S02]  /*1710*/  WARPGROUP.DEPBAR.LE gsb0, 0x0 ;  /* 0x00008000000079c5 */ /* 0x000fe40000010000 */
        /* <DEDUP_REMOVED lines=8> */
[----:B------:R-:W-:Y:S03]  /*17a0*/  IGMMA.64x256x32.S8.S8 R24, gdesc[UR8], R24, gsb0 ;  /* 0x06600000081879f1 */ /* 0x000fe60008041018 */
[----:B------:R-:W-:Y:S02]  /*17b0*/  WARPGROUP.DEPBAR.LE gsb0, 0x0 ;  /* 0x00008000000079c5 */ /* 0x000fe40000010000 */
[----:B------:R-:W-:Y:S05]  /*17c0*/  @!P1 BRA `(.L_x_22) ;  /* 0x0000000400249947 */ /* 0x000fea0003800000 */
[----:B------:R-:W-:Y:S02]  /*17d0*/  UIADD3 UR6, UR39, 0x1, URZ ;  /* 0x0000000127067890 */ /* 0x000fe4000fffe03f */
[----:B------:R-:W-:Y:S02]  /*17e0*/  IMAD.U32 R3, RZ, RZ, UR39 ;  /* 0x00000027ff037e24 */ /* 0x000fe4000f8e00ff */
[----:B------:R-:W-:-:S04]  /*17f0*/  UISETP.NE.AND UP0, UPT, UR6, 0x4, UPT ;  /* 0x000000040600788c */ /* 0x000fc8000bf05270 */
[----:B------:R-:W-:Y:S02]  /*1800*/  USEL UR7, URZ, 0x1, UP0 ;  /* 0x000000013f077887 */ /* 0x000fe40008000000 */
[----:B------:R-:W-:Y:S02]  /*1810*/  USEL UR6, UR6, URZ, UP0 ;  /* 0x0000003f06067287 */ /* 0x000fe40008000000 */
[----:B------:R-:W-:-:S06]  /*1820*/  ULOP3.LUT UR7, UR38, UR7, URZ, 0x3c, !UPT ;  /* 0x0000000726077292 */ /* 0x000fcc000f8e3c3f */
[----:B------:R-:W-:-:S07]  /*1830*/  IMAD.U32 R7, RZ, RZ, UR7 ;  /* 0x00000007ff077e24 */ /* 0x000fce000f8e00ff */
.L_x_29:
[----:B------:R-:W-:Y:S05]  /*1840*/  @!P0 BRA `(.L_x_23) ;  /* 0x0000000000048947 */ /* 0x000fea0003800000 */
[----:B------:R-:W-:Y:S01]  /*1850*/  BPT.TRAP 0x1 ;  /* 0x000000040000795c */ /* 0x000fe20000300000 */
.L_x_23:
[----:B------:R-:W3:Y:S01]  /*1860*/  S2UR UR8, SR_CgaCtaId ;  /* 0x00000000000879c3 */ /* 0x000ee20000008800 */
[----:B------:R-:W-:Y:S01]  /*1870*/  UMOV UR7, 0x400 ;  /* 0x0000040000077882 */ /* 0x000fe20000000000 */
[----:B01----:R-:W-:Y:S01]  /*1880*/  IMAD.U32 R5, RZ, RZ, UR6 ;  /* 0x00000006ff057e24 */ /* 0x003fe2000f8e00ff */
[----:B------:R-:W-:Y:S01]  /*1890*/  SHF.L.U32 R4, R7, 0x1f, RZ ;  /* 0x0000001f07047819 */ /* 0x000fe200000006ff */
[----:B---3--:R-:W-:-:S06]  /*18a0*/  ULEA UR7, UR8, UR7, 0x18 ;  /* 0x0000000708077291 */ /* 0x008fcc000f8ec03f */
[----:B------:R-:W-:-:S04]  /*18b0*/  IMAD.U32 R6, RZ, RZ, UR7 ;  /* 0x00000007ff067e24 */ /* 0x000fc8000f8e00ff */
[----:B------:R-:W-:-:S04]  /*18c0*/  IMAD R5, R5, 0x8, R6 ;  /* 0x0000000805057824 */ /* 0x000fc800078e0206 */
[----:B------:R0:W1:Y:S01]  /*18d0*/  SYNCS.PHASECHK.TRANS64.TRYWAIT P1, [R5+URZ], R4 ;  /* 0x00000004050075a7 */ /* 0x000062000802017f */
[----:B------:R-:W-:Y:S05]  /*18e0*/  @!P0 BRA `(.L_x_24) ;  /* 0x0000000000048947 */ /* 0x000fea0003800000 */
[----:B------:R-:W-:Y:S01]  /*18f0*/  BPT.TRAP 0x1 ;  /* 0x000000040000795c */ /* 0x000fe20000300000 */
.L_x_24:
[----:B-1----:R-:W-:Y:S05]  /*1900*/  @P1 BRA `(.L_x_25) ;  /* 0x0000000000081947 */ /* 0x002fea0003800000 */
[----:B------:R-:W1:Y:S02]  /*1910*/  SYNCS.PHASECHK.TRANS64.TRYWAIT P1, [R5+URZ], R4 ;  /* 0x00000004050075a7 */ /* 0x000e64000802017f */
[----:B-1----:R-:W-:Y:S05]  /*1920*/  @!P1 BRA `(.L_x_26) ;  /* 0x00000084009c9947 */ /* 0x002fea0003800000 */
.L_x_25:
[----:B------:R-:W-:Y:S01]  /*1930*/  ULEA UR7, UR6, UR4, 0xa ;  /* 0x0000000406077291 */ /* 0x000fe2000f8e503f */
[----:B------:R-:W-:Y:S01]  /*1940*/  WARPGROUP.ARRIVE ;  /* 0x00000000000079c5 */ /* 0x000fe20000000000 */
[----:B------:R-:W-:Y:S01]  /*1950*/  ULEA UR12, UR6, UR5, 0xb ;  /* 0x00000005060c7291 */ /* 0x000fe2000f8e583f */
[----:B------:R-:W-:Y:S01]  /*1960*/  UMOV UR9, 0x40000040 ;  /* 0x4000004000097882 */ /* 0x000fe20000000000 */
[----:B------:R-:W-:-:S03]  /*1970*/  UMOV UR11, 0x40000040 ;  /* 0x40000040000b7882 */ /* 0x000fc60000000000 */
[----:B------:R-:W-:Y:S02]  /*1980*/  UMOV UR8, UR7 ;  /* 0x0000000700087c82 */ /* 0x000fe40008000000 */
[----:B------:R-:W-:Y:S02]  /*1990*/  UMOV UR10, UR12 ;  /* 0x0000000c000a7c82 */ /* 0x000fe40008000000 */
[----:B------:R-:W-:Y:S01]  /*19a0*/  IGMMA.64x256x32.S8.S8 R24, gdesc[UR8], R24, gsb0 ;  /* 0x06600000081879f1 */ /* 0x000fe20008041018 */
        /* <DEDUP_REMOVED lines=23> */
[----:B------:R-:W-:Y:S01]  /*1b20*/  BPT.TRAP 0x1 ;  /* 0x000000040000795c */ /* 0x000fe20000300000 */
.L_x_27:
[----:B------:R-:W-:-:S13]  /*1b30*/  ISETP.NE.AND P1, PT, R23, RZ, PT ;  /* 0x000000ff1700720c */ /* 0x000fda0003f25270 */
[----:B01----:R-:W-:-:S04]  /*1b40*/  @P1 IMAD R4, R3, 0x8, R6 ;  /* 0x0000000803041824 */ /* 0x003fc800078e0206 */
[----:B------:R-:W-:-:S05]  /*1b50*/  @P1 VIADD R5, R4, 0x20 ;  /* 0x0000002004051836 */ /* 0x000fca0000000000 */
[----:B------:R-:W-:-:S04]  /*1b60*/  @P1 PRMT R5, R152, 0x654, R5 ;  /* 0x0000065498051816 */ /* 0x000fc80000000005 */
[----:B------:R0:W-:Y:S01]  /*1b70*/  @P1 SYNCS.ARRIVE.TRANS64.RED.A1T0 RZ, [R5+URZ], RZ ;  /* 0x000000ff05ff19a7 */ /* 0x0001e2000810043f */
[----:B------:R-:W-:-:S13]  /*1b80*/  ISETP.GT.U32.AND P1, PT, R19, 0x1, PT ;  /* 0x000000011300780c */ /* 0x000fda0003f24070 */
[----:B0-----:R-:W-:Y:S05]  /*1b90*/  @P1 BRA `(.L_x_28) ;  /* 0x0000000000041947 */ /* 0x001fea0003800000 */
[----:B------:R-:W-:Y:S01]  /*1ba0*/  BPT.TRAP 0x1 ;  /* 0x000000040000795c */ /* 0x000fe20000300000 */
.L_x_28:
[----:B------:R-:W-:Y:S01]  /*1bb0*/  UIADD3 UR6, UR6, 0x1, URZ ;  /* 0x0000000106067890 */ /* 0x000fe2000fffe03f */
[C---:B------:R-:W-:Y:S01]  /*1bc0*/  ISETP.GT.AND P2, PT, R0.reuse, 0x1, PT ;  /* 0x000000010000780c */ /* 0x040fe20003f44270 */
[----:B------:R-:W-:Y:S02]  /*1bd0*/  VIADD R3, R3, 0x1 ;  /* 0x0000000103037836 */ /* 0x000fe40000000000 */
[----:B------:R-:W-:Y:S01]  /*1be0*/  UISETP.NE.AND UP0, UPT, UR6, 0x4, UPT ;  /* 0x000000040600788c */ /* 0x000fe2000bf05270 */
[----:B------:R-:W-:Y:S02]  /*1bf0*/  VIADD R0, R0, 0xffffffff ;  /* 0xffffffff00007836 */ /* 0x000fe40000000000 */
[C---:B------:R-:W-:Y:S01]  /*1c00*/  ISETP.NE.AND P1, PT, R3.reuse, 0x4, PT ;  /* 0x000000040300780c */ /* 0x040fe20003f25270 */
[----:B------:R-:W-:Y:S02]  /*1c10*/  USEL UR7, URZ, 0x1, UP0 ;  /* 0x000000013f077887 */ /* 0x000fe40008000000 */
[----:B------:R-:W-:Y:S01]  /*1c20*/  USEL UR6, UR6, URZ, UP0 ;  /* 0x0000003f06067287 */ /* 0x000fe20008000000 */
[----:B------:R-:W-:-:S03]  /*1c30*/  SEL R3, R3, RZ, P1 ;  /* 0x000000ff03037207 */ /* 0x000fc60000800000 */
[----:B------:R-:W-:Y:S01]  /*1c40*/  LOP3.LUT R7, R7, UR7, RZ, 0x3c, !PT ;  /* 0x0000000707077c12 */ /* 0x000fe2000f8e3cff */
[----:B------:R-:W-:Y:S07]  /*1c50*/  @P2 BRA `(.L_x_29) ;  /* 0xfffffff800f82947 */ /* 0x000fee000383ffff */
.L_x_22:
[----:B------:R-:W3:Y:S02]  /*1c60*/  LDC R0, c[0x0][0x28c] ;  /* 0x0000a300ff007b82 */ /* 0x000ee40000000800 */
[----:B---3--:R-:W-:-:S13]  /*1c70*/  ISETP.GE.AND P1, PT, R0, 0x1, PT ;  /* 0x000000010000780c */ /* 0x008fda0003f26270 */
[----:B------:R-:W-:Y:S05]  /*1c80*/  @!P1 BRA `(.L_x_30) ;  /* 0x0000000000409947 */ /* 0x000fea0003800000 */
[----:B------:R-:W-:Y:S05]  /*1c90*/  @!P0 BRA `(.L_x_31) ;  /* 0x0000000000048947 */ /* 0x000fea0003800000 */
[----:B------:R-:W-:Y:S01]  /*1ca0*/  BPT.TRAP 0x1 ;  /* 0x000000040000795c */ /* 0x000fe20000300000 */
.L_x_31:
[----:B------:R-:W-:Y:S01]  /*1cb0*/  ISETP.NE.AND P0, PT, R23, RZ, PT ;  /* 0x000000ff1700720c */ /* 0x000fe20003f05270 */
[----:B------:R-:W-:-:S12]  /*1cc0*/  UISETP.LT.AND UP1, UPT, UR40, 0x1, UPT ;  /* 0x000000012800788c */ /* 0x000fd8000bf21270 */
[----:B------:R-:W-:-:S05]  /*1cd0*/  VOTEU.ANY UP0, P0 ;  /* 0x00000000003f7886 */ /* 0x000fca0000000100 */
[----:B------:R-:W-:-:S04]  /*1ce0*/  @UP0 USEL UR4, UR40, 0x1, UP1 ;  /* 0x0000000128040887 */ /* 0x000fc80008800000 */
[----:B------:R-:W-:-:S06]  /*1cf0*/  @UP0 UIADD3 UR4, UR39, UR40, -UR4 ;  /* 0x0000002827040290 */ /* 0x000fcc000fffe804 */
[----:B------:R-:W-:-:S04]  /*1d00*/  IMAD.U32 R0, RZ, RZ, UR4 ;  /* 0x00000004ff007e24 */ /* 0x000fc8000f8e00ff */
[----:B------:R-:W-:-:S05]  /*1d10*/  @P0 IMAD.SHL.U32 R0, R0, 0x8, RZ ;  /* 0x0000000800000824 */ /* 0x000fca00078e00ff */
[----:B------:R-:W-:-:S04]  /*1d20*/  @P0 LOP3.LUT R0, R0, 0x18, RZ, 0xc0, !PT ;  /* 0x0000001800000812 */ /* 0x000fc800078ec0ff */
[----:B------:R-:W-:-:S04]  /*1d30*/  @P0 IADD3 R3, R6, 0x20, R0 ;  /* 0x0000002006030810 */ /* 0x000fc80007ffe000 */
[----:B------:R-:W-:-:S04]  /*1d40*/  @P0 PRMT R3, R152, 0x654, R3 ;  /* 0x0000065498030816 */ /* 0x000fc80000000003 */
[----:B------:R3:W-:Y:S01]  /*1d50*/  @P0 SYNCS.ARRIVE.TRANS64.RED.A1T0 RZ, [R3+URZ], RZ ;  /* 0x000000ff03ff09a7 */ /* 0x0007e2000810043f */
[----:B------:R-:W-:-:S13]  /*1d60*/  ISETP.GT.U32.AND P0, PT, R19, 0x1, PT ;  /* 0x000000011300780c */ /* 0x000fda0003f04070 */
[----:B---3--:R-:W-:Y:S05]  /*1d70*/  @P0 BRA `(.L_x_30) ;  /* 0x0000000000040947 */ /* 0x008fea0003800000 */
[----:B------:R-:W-:Y:S01]  /*1d80*/  BPT.TRAP 0x1 ;  /* 0x000000040000795c */ /* 0x000fe20000300000 */
.L_x_30:
[----:B------:R-:W3:Y:S01]  /*1d90*/  LDC R9, c[0x0][0x288] ;  /* 0x0000a200ff097b82 */ /* 0x000ee20000000800 */
[--C-:B------:R-:W-:Y:S01]  /*1da0*/  SHF.R.U32.HI R0, RZ, 0x2, R18.reuse ;  /* 0x00000002ff007819 */ /* 0x100fe20000011612 */
[----:B------:R-:W-:Y:S01]  /*1db0*/  UIADD3 UR39, UR40, UR39, URZ ;  /* 0x0000002728277290 */ /* 0x000fe2000fffe03f */
[----:B01----:R-:W-:Y:S01]  /*1dc0*/  SHF.R.U32.HI R5, RZ, 0x7, R18 ;  /* 0x00000007ff057819 */ /* 0x003fe20000011612 */
[----:B------:R-:W-:Y:S01]  /*1dd0*/  ULDC UR8, c[0x0][0x284] ;  /* 0x0000a10000087ab9 */ /* 0x000fe20000000800 */
[----:B------:R-:W-:Y:S01]  /*1de0*/  LOP3.LUT R4, R18, 0x60, RZ, 0xc0, !PT ;  /* 0x0000006012047812 */ /* 0x000fe200078ec0ff */
[----:B------:R-:W-:Y:S01]  /*1df0*/  USHF.R.U32.HI UR4, URZ, 0x2, UR39 ;  /* 0x000000023f047899 */ /* 0x000fe20008011627 */
[----:B------:R-:W-:Y:S01]  /*1e00*/  LOP3.LUT R3, R0, 0x7, RZ, 0xc0, !PT ;  /* 0x0000000700037812 */ /* 0x000fe200078ec0ff */
[----:B------:R-:W-:Y:S01]  /*1e10*/  UISETP.GT.U32.AND UP1, UPT, UR39, 0x3, UPT ;  /* 0x000000032700788c */ /* 0x000fe2000bf24070 */
[----:B------:R-:W-:Y:S01]  /*1e20*/  LOP3.LUT R0, R5, 0x1, RZ, 0xc0, !PT ;  /* 0x0000000105007812 */ /* 0x000fe200078ec0ff */
[----:B------:R-:W-:Y:S01]  /*1e30*/  ULOP3.LUT UR4, UR4, 0x1, URZ, 0xc0, !UPT ;  /* 0x0000000104047892 */ /* 0x000fe2000f8ec03f */
[----:B------:R-:W-:Y:S01]  /*1e40*/  SHF.R.U32.HI R6, RZ, 0x1, R4 ;  /* 0x00000001ff067819 */ /* 0x000fe20000011604 */
[----:B------:R-:W-:Y:S01]  /*1e50*/  IMAD.SHL.U32 R4, R18, 0x2, RZ ;  /* 0x0000000212047824 */ /* 0x000fe200078e00ff */
[----:B------:R-:W-:Y:S01]  /*1e60*/  SHF.R.S32.HI R14, RZ, 0x1f, R22 ;  /* 0x0000001fff0e7819 */ /* 0x000fe20000011416 */
[----:B------:R-:W-:Y:S01]  /*1e70*/  IMAD.SHL.U32 R8, R0, 0x40, RZ ;  /* 0x0000004000087824 */ /* 0x000fe200078e00ff */
[--C-:B------:R-:W-:Y:S01]  /*1e80*/  IADD3 R5, RZ, -R6, -R3.reuse ;  /* 0x80000006ff057210 */ /* 0x100fe20007ffe803 */
[----:B------:R-:W-:Y:S01]  /*1e90*/  UISETP.NE.U32.AND UP0, UPT, UR4, 0x1, UPT ;  /* 0x000000010400788c */ /* 0x000fe2000bf05070 */
[----:B------:R-:W-:Y:S01]  /*1ea0*/  LOP3.LUT R4, R4, 0x6, RZ, 0xc0, !PT ;  /* 0x0000000604047812 */ /* 0x000fe200078ec0ff */
[----:B------:R-:W-:Y:S01]  /*1eb0*/  ULDC.64 UR6, c[0x0][0x5d0] ;  /* 0x0001740000067ab9 */ /* 0x000fe20000000a00 */
[----:B------:R-:W-:Y:S01]  /*1ec0*/  LOP3.LUT R3, R8, 0x40, R3, 0xe2, !PT ;  /* 0x0000004008037812 */ /* 0x000fe200078ee203 */
[----:B------:R-:W-:Y:S01]  /*1ed0*/  IMAD R7, R0, -0x40, R5 ;  /* 0xffffffc000077824 */ /* 0x000fe200078e0205 */
[----:B------:R-:W-:Y:S01]  /*1ee0*/  LOP3.LUT R0, R18, 0x3, RZ, 0xc0, !PT ;  /* 0x0000000312007812 */ /* 0x000fe200078ec0ff */
[----:B------:R-:W-:Y:S01]  /*1ef0*/  UISETP.LT.U32.AND UP1, UPT, UR40, 0x4, UP1 ;  /* 0x000000042800788c */ /* 0x000fe20008f21070 */
[----:B------:R-:W-:Y:S01]  /*1f00*/  PRMT R8, R4, 0x6540, R153 ;  /* 0x0000654004087816 */ /* 0x000fe20000000099 */
[----:B------:R-:W-:Y:S01]  /*1f10*/  IMAD.SHL.U32 R153, R153, 0x100, RZ ;  /* 0x0000010099997824 */ /* 0x000fe200078e00ff */
[----:B------:R-:W-:Y:S01]  /*1f20*/  UISETP.GT.U32.AND UP0, UPT, UR40, 0x3, !UP0 ;  /* 0x000000032800788c */ /* 0x000fe2000c704070 */
[----:B---3--:R-:W-:Y:S01]  /*1f30*/  IMAD R12, R0, -0x2, R9 ;  /* 0xfffffffe000c7824 */ /* 0x008fe200078e0209 */
[----:B------:R-:W-:Y:S01]  /*1f40*/  USEL UR5, URZ, 0x1, !UP1 ;  /* 0x000000013f057887 */ /* 0x000fe2000c800000 */
[----:B------:R-:W-:Y:S01]  /*1f50*/  IMAD.SHL.U32 R0, R154, 0x80, RZ ;  /* 0x000000809a007824 */ /* 0x000fe200078e00ff */
[----:B------:R-:W-:Y:S01]  /*1f60*/  ISETP.GE.AND P0, PT, R153, R9, PT ;  /* 0x000000099900720c */ /* 0x000fe20003f06270 */
[----:B------:R-:W-:Y:S01]  /*1f70*/  IMAD R5, R14, UR6, RZ ;  /* 0x000000060e057c24 */ /* 0x000fe2000f8e02ff */
[----:B------:R-:W-:Y:S01]  /*1f80*/  SHF.R.S32.HI R9, RZ, 0x1f, R8 ;  /* 0x0000001fff097819 */ /* 0x000fe20000011408 */
[----:B------:R-:W-:Y:S01]  /*1f90*/  USEL UR4, URZ, 0x1, !UP0 ;  /* 0x000000013f047887 */ /* 0x000fe2000c000000 */
[----:B------:R-:W-:Y:S01]  /*1fa0*/  ISETP.GE.OR P0, PT, R0, UR8, P0 ;  /* 0x0000000800007c0c */ /* 0x000fe20008706670 */
[----:B------:R-:W-:Y:S01]  /*1fb0*/  IMAD.WIDE R10, R154, 0x80, RZ ;  /* 0x000000809a0a7825 */ /* 0x000fe200078e02ff */
[----:B------:R-:W-:Y:S01]  /*1fc0*/  ULOP3.LUT UR39, UR39, 0x3, URZ, 0xc0, !UPT ;  /* 0x0000000327277892 */ /* 0x000fe2000f8ec03f */
[----:B------:R-:W-:Y:S01]  /*1fd0*/  IADD3 R162, -R0, UR8, R7 ;  /* 0x0000000800a27c10 */ /* 0x000fe2000fffe107 */
[----:B------:R-:W-:Y:S01]  /*1fe0*/  ULOP3.LUT UR38, UR4, UR38, UR5, 0x96, !UPT ;  /* 0x0000002604267292 */ /* 0x000fe2000f8e9605 */
[----:B------:R-:W-:Y:S01]  /*1ff0*/  IMAD R13, R22, UR7, R5 ;  /* 0x00000007160d7c24 */ /* 0x000fe2000f8e0205 */
[----:B------:R-:W-:Y:S01]  /*2000*/  LOP3.LUT R163, R10, R3, R6, 0xfe, !PT ;  /* 0x000000030aa37212 */ /* 0x000fe200078efe06 */
[----:B------:R-:W-:-:S04]  /*2010*/  IMAD.WIDE.U32 R4, R22, UR6, R8 ;  /* 0x0000000616047c25 */ /* 0x000fc8000f8e0008 */
[----:B------:R-:W-:Y:S02]  /*2020*/  IMAD.IADD R5, R5, 0x1, R13 ;  /* 0x0000000105057824 */ /* 0x000fe400078e020d */
[----:B------:R-:W-:Y:S02]  /*2030*/  IMAD.IADD R0, R12, 0x1, -R153 ;  /* 0x000000010c007824 */ /* 0x000fe400078e0a99 */
[----:B------:R-:W-:Y:S01]  /*2040*/  IMAD.MOV.U32 R154, RZ, RZ, -0x1 ;  /* 0xffffffffff9a7424 */ /* 0x000fe200078e00ff */
[----:B------:R-:W-:Y:S06]  /*2050*/  @P0 BRA `(.L_x_32) ;  /* 0x0000006000a00947 */ /* 0x000fec0003800000 */
[----:B------:R-:W0:Y:S01]  /*2060*/  LDC.64 R12, c[0x0][0x5c8] ;  /* 0x00017200ff0c7b82 */ /* 0x000e220000000a00 */
[----:B------:R-:W-:Y:S01]  /*2070*/  ULDC.64 UR4, c[0x0][0x5c0] ;  /* 0x0001700000047ab9 */ /* 0x000fe20000000a00 */
[----:B------:R-:W-:Y:S01]  /*2080*/  BSSY B0, `(.L_x_32) ;  /* 0x0000625000007945 */ /* 0x000fe20003800000 */
[-C--:B0-----:R-:W-:Y:S02]  /*2090*/  IMAD R6, R11, R12.reuse, RZ ;  /* 0x0000000c0b067224 */ /* 0x081fe400078e02ff */
[----:B------:R-:W-:-:S04]  /*20a0*/  IMAD.WIDE.U32 R4, R163, R12, R4 ;  /* 0x0000000ca3047225 */ /* 0x000fc800078e0004 */
[----:B------:R-:W-:Y:S01]  /*20b0*/  IMAD R3, R163, R13, R6 ;  /* 0x0000000da3037224 */ /* 0x000fe200078e0206 */
[----:B------:R-:W-:-:S03]  /*20c0*/  IADD3 R4, P0, R4, UR4, RZ ;  /* 0x0000000404047c10 */ /* 0x000fc6000ff1e0ff */
[----:B------:R-:W-:Y:S01]  /*20d0*/  IMAD.IADD R3, R5, 0x1, R3 ;  /* 0x0000000105037824 */ /* 0x000fe200078e0203 */
[----:B------:R-:W-:-:S04]  /*20e0*/  LEA R6, P1, R12, R4, 0x3 ;  /* 0x000000040c067211 */ /* 0x000fc800078218ff */
[----:B------:R-:W-:Y:S02]  /*20f0*/  IADD3.X R5, R3, UR5, RZ, P0, !PT ;  /* 0x0000000503057c10 */ /* 0x000fe400087fe4ff */
[----:B-----5:R-:W-:Y:S02]  /*2100*/  ISETP.NE.AND P0, PT, R156, RZ, PT ;  /* 0x000000ff9c00720c */ /* 0x020fe40003f05270 */
[----:B------:R-:W-:-:S11]  /*2110*/  LEA.HI.X R7, R12, R5, R13, 0x3, P1 ;  /* 0x000000050c077211 */ /* 0x000fd600008f1c0d */
[----:B------:R-:W-:Y:S05]  /*2120*/  @!P0 BRA `(.L_x_33) ;  /* 0x0000004800608947 */ /* 0x000fea0003800000 */
[----:B------:R-:W0:Y:S01]  /*2130*/  LDC.64 R158, c[0x0][0x5b0] ;  /* 0x00016c00ff9e7b82 */ /* 0x000e220000000a00 */
[----:B------:R-:W-:Y:S01]  /*2140*/  ULDC.64 UR4, c[0x0][0x5b8] ;  /* 0x00016e0000047ab9 */ /* 0x000fe20000000a00 */
[----:B------:R-:W-:Y:S01]  /*2150*/  ISETP.GE.AND P1, PT, R162, 0x1, PT ;  /* 0x00000001a200780c */ /* 0x000fe20003f26270 */
[----:B------:R-:W-:Y:S01]  /*2160*/  IMAD R3, R14, UR4, RZ ;  /* 0x000000040e037c24 */ /* 0x000fe2000f8e02ff */
[----:B------:R-:W-:Y:S01]  /*2170*/  BSSY B1, `(.L_x_34) ;  /* 0x000000e000017945 */ /* 0x000fe20003800000 */
[----:B------:R-:W-:Y:S01]  /*2180*/  IMAD.WIDE.U32 R20, R22, UR4, R8 ;  /* 0x0000000416147c25 */ /* 0x000fe2000f8e0008 */
[----:B------:R-:W-:Y:S02]  /*2190*/  ISETP.LT.OR P5, PT, R0, 0x1, !P1 ;  /* 0x000000010000780c */ /* 0x000fe40004fa1670 */
[----:B------:R-:W1:Y:S01]  /*21a0*/  LDC.64 R160, c[0x0][0x5a8] ;  /* 0x00016a00ffa07b82 */ /* 0x000e620000000a00 */
[----:B------:R-:W-:Y:S02]  /*21b0*/  IMAD R3, R22, UR5, R3 ;  /* 0x0000000516037c24 */ /* 0x000fe4000f8e0203 */
[----:B------:R-:W-:-:S02]  /*21c0*/  IMAD.MOV.U32 R14, RZ, RZ, R20 ;  /* 0x000000ffff0e7224 */ /* 0x000fc400078e0014 */
[----:B------:R-:W-:Y:S02]  /*21d0*/  IMAD.IADD R15, R21, 0x1, R3 ;  /* 0x00000001150f7824 */ /* 0x000fe400078e0203 */
[-C--:B0-----:R-:W-:Y:S02]  /*21e0*/  IMAD R10, R11, R158.reuse, RZ ;  /* 0x0000009e0b0a7224 */ /* 0x081fe400078e02ff */
[----:B------:R-:W-:-:S04]  /*21f0*/  IMAD.WIDE.U32 R8, R163, R158, R14 ;  /* 0x0000009ea3087225 */ /* 0x000fc800078e000e */
[----:B------:R-:W-:Y:S01]  /*2200*/  IMAD R13, R163, R159, R10 ;  /* 0x0000009fa30d7224 */ /* 0x000fe200078e020a */
[----:B-1----:R-:W-:-:S04]  /*2210*/  IADD3 R8, P0, R8, R160, RZ ;  /* 0x000000a008087210 */ /* 0x002fc80007f1e0ff */
[----:B------:R-:W-:Y:S01]  /*2220*/  IADD3.X R9, R161, R9, R13, P0, !PT ;  /* 0x00000009a1097210 */ /* 0x000fe200007fe40d */
[----:B------:R-:W-:Y:S08]  /*2230*/  @P5 BRA `(.L_x_35) ;  /* 0x0000000000045947 */ /* 0x000ff00003800000 */
[----:B--2---:R0:W5:Y:S02]  /*2240*/  LDG.E.U8 R157, desc[UR36][R8.64] ;  /* 0x00000024089d7981 */ /* 0x004164000c1e1100 */
.L_x_35:
[----:B------:R-:W-:Y:S05]  /*2250*/  BSYNC B1 ;  /* 0x0000000000017941 */ /* 0x000fea0003800000 */
.L_x_34:
[----:B-----5:R-:W-:Y:S01]  /*2260*/  LOP3.LUT R3, R157, 0xffff, RZ, 0xc0, !PT ;  /* 0x0000ffff9d037812 */ /* 0x020fe200078ec0ff */
[----:B------:R-:W-:Y:S01]  /*2270*/  IMAD.SHL.U32 R10, R158, 0x8, RZ ;  /* 0x000000089e0a7824 */ /* 0x000fe200078e00ff */
[----:B------:R-:W-:Y:S01]  /*2280*/  ISETP.LT.OR P2, PT, R0, 0x2, !P1 ;  /* 0x000000020000780c */ /* 0x000fe20004f41670 */
[----:B------:R-:W-:Y:S01]  /*2290*/  BSSY B1, `(.L_x_36) ;  /* 0x000000e000017945 */ /* 0x000fe20003800000 */
[----:B------:R-:W-:Y:S02]  /*22a0*/  PRMT R3, R3, 0x8880, RZ ;  /* 0x0000888003037816 */ /* 0x000fe400000000ff */
[----:B------:R-:W-:Y:S02]  /*22b0*/  SHF.L.U64.HI R11, R158, 0x3, R159 ;  /* 0x000000039e0b7819 */ /* 0x000fe4000001029f */
[----:B------:R-:W-:Y:S01]  /*22c0*/  ISETP.GE.AND P0, PT, R162, 0x9, PT ;  /* 0x00000009a200780c */ /* 0x000fe20003f06270 */
[----:B------:R-:W-:Y:S02]  /*22d0*/  IMAD R12, R3, R156, RZ ;  /* 0x0000009c030c7224 */ /* 0x000fe400078e02ff */
[----:B------:R-:W-:-:S04]  /*22e0*/  IMAD.WIDE.U32 R10, R163, R158, R10 ;  /* 0x0000009ea30a7225 */ /* 0x000fc800078e000a */
[----:B------:R-:W-:Y:S01]  /*22f0*/  @!P5 IMAD R3, R24, R155, R12 ;  /* 0x0000009b1803d224 */ /* 0x000fe200078e020c */
[----:B------:R-:W-:Y:S01]  /*2300*/  IADD3 R10, P3, P4, R20, R160, R10 ;  /* 0x000000a0140a7210 */ /* 0x000fe20007c7e00a */
[----:B------:R-:W-:-:S03]  /*2310*/  IMAD.IADD R13, R13, 0x1, R11 ;  /* 0x000000010d0d7824 */ /* 0x000fc600078e020b */
[----:B------:R1:W-:Y:S01]  /*2320*/  @!P5 STG.E.U8 desc[UR36][R4.64], R3 ;  /* 0x000000030400d986 */ /* 0x0003e2000c101124 */
[----:B------:R-:W-:Y:S08]  /*2330*/  @P2 BRA `(.L_x_37) ;  /* 0x00000000000c2947 */ /* 0x000ff00003800000 */
[----:B--2---:R-:W1:Y:S02]  /*2340*/  LDG.E.U8 R157, desc[UR36][R8.64+0x1] ;  /* 0x00000124089d7981 */ /* 0x004e64000c1e1100 */
[----:B-1----:R-:W-:-:S05]  /*2350*/  PRMT R3, R157, 0x8880, RZ ;  /* 0x000088809d037816 */ /* 0x002fca00000000ff */
[----:B------:R-:W-:-:S07]  /*2360*/  IMAD R12, R3, R156, RZ ;  /* 0x0000009c030c7224 */ /* 0x000fce00078e02ff */
.L_x_37:
[----:B------:R-:W-:Y:S05]  /*2370*/  BSYNC B1 ;  /* 0x0000000000017941 */ /* 0x000fea0003800000 */
.L_x_36:
[C---:B------:R-:W-:Y:S01]  /*2380*/  ISETP.LT.OR P5, PT, R0.reuse, 0x1, !P0 ;  /* 0x000000010000780c */ /* 0x040fe200047a1670 */
[----:B------:R-:W-:Y:S01]  /*2390*/  @!P2 IMAD R25, R25, R155, R12 ;  /* 0x0000009b1919a224 */ /* 0x000fe200078e020c */
[----:B------:R-:W-:Y:S01]  /*23a0*/  BSSY B1, `(.L_x_38) ;  /* 0x000000a000017945 */ /* 0x000fe20003800000 */
[----:B------:R-:W-:Y:S02]  /*23b0*/  IADD3.X R11, R15, R161, R13, P3, P4 ;  /* 0x000000a10f0b7210 */ /* 0x000fe40001fe840d */
[C---:B------:R-:W-:Y:S01]  /*23c0*/  ISETP.LT.OR P3, PT, R0.reuse, 0x2, !P0 ;  /* 0x000000020000780c */ /* 0x040fe20004761670 */
[----:B------:R3:W-:Y:S01]  /*23d0*/  @!P2 STG.E.U8 desc[UR36][R4.64+0x1], R25 ;  /* 0x000001190400a986 */ /* 0x0007e2000c101124 */
[C---:B------:R-:W-:Y:S02]  /*23e0*/  ISETP.LT.OR P4, PT, R0.reuse, 0x9, !P1 ;  /* 0x000000090000780c */ /* 0x040fe40004f81670 */
[----:B------:R-:W-:-:S04]  /*23f0*/  ISETP.LT.OR P2, PT, R0, 0xa, !P1 ;  /* 0x0000000a0000780c */ /* 0x000fc80004f41670 */
[----:B------:R-:W-:Y:S09]  /*2400*/  @P5 BRA `(.L_x_39) ;  /* 0x00000000000c5947 */ /* 0x000ff20003800000 */
[----:B--2---:R-:W1:Y:S02]  /*2410*/  LDG.E.U8 R157, desc[UR36][R10.64] ;  /* 0x000000240a9d7981 */ /* 0x004e64000c1e1100 */
[----:B-1----:R-:W-:-:S05]  /*2420*/  PRMT R3, R157, 0x8880, RZ ;  /* 0x000088809d037816 */ /* 0x002fca00000000ff */
[----:B------:R-:W-:-:S07]  /*2430*/  IMAD R12, R3, R156, RZ ;  /* 0x0000009c030c7224 */ /* 0x000fce00078e02ff */
.L_x_39:
[----:B------:R-:W-:Y:S05]  /*2440*/  BSYNC B1 ;  /* 0x0000000000017941 */ /* 0x000fea0003800000 */
.L_x_38:
[----:B-1----:R-:W-:Y:S01]  /*2450*/  @!P5 IMAD R3, R26, R155, R12 ;  /* 0x0000009b1a03d224 */ /* 0x002fe200078e020c */
[----:B------:R-:W-:Y:S04]  /*2460*/  BSSY B1, `(.L_x_40) ;  /* 0x0000006000017945 */ /* 0x000fe80003800000 */
[----:B------:R1:W-:Y:S01]  /*2470*/  @!P5 STG.E.U8 desc[UR36][R6.64], R3 ;  /* 0x000000030600d986 */ /* 0x0003e2000c101124 */
[----:B------:R-:W-:Y:S05]  /*2480*/  @P3 BRA `(.L_x_41) ;  /* 0x00000000000c3947 */ /* 0x000fea0003800000 */
[----:B--2---:R-:W1:Y:S02]  /*2490*/  LDG.E.U8 R157, desc[UR36][R10.64+0x1] ;  /* 0x000001240a9d7981 */ /* 0x004e64000c1e1100 */
[----:B-1----:R-:W-:-:S05]  /*24a0*/  PRMT R3, R157, 0x8880, RZ ;  /* 0x000088809d037816 */ /* 0x002fca00000000ff */
[----:B------:R-:W-:-:S07]  /*24b0*/  IMAD R12, R3, R156, RZ ;  /* 0x0000009c030c7224 */ /* 0x000fce00078e02ff */
.L_x_41:
[----:B------:R-:W-:Y:S05]  /*24c0*/  BSYNC B1 ;  /* 0x0000000000017941 */ /* 0x000fea0003800000 */
.L_x_40:
[----:B------:R-:W-:Y:S01]  /*24d0*/  @!P3 IMAD R27, R27, R155, R12 ;  /* 0x0000009b1b1bb224 */ /* 0x000fe200078e020c */
[----:B------:R-:W-:Y:S04]  /*24e0*/  BSSY B1, `(.L_x_42) ;  /* 0x0000006000017945 */ /* 0x000fe80003800000 */
[----:B------:R4:W-:Y:S01]  /*24f0*/  @!P3 STG.E.U8 desc[UR36][R6.64+0x1], R27 ;  /* 0x0000011b0600b986 */ /* 0x0009e2000c101124 */
[----:B------:R-:W-:Y:S05]  /*2500*/  @P4 BRA `(.L_x_43) ;  /* 0x00000000000c4947 */ /* 0x000fea0003800000 */
[----:B--2---:R-:W1:Y:S02]  /*2510*/  LDG.E.U8 R157, desc[UR36][R8.64+0x8] ;  /* 0x00000824089d7981 */ /* 0x004e64000c1e1100 */
[----:B-1----:R-:W-:-:S05]  /*2520*/  PRMT R3, R157, 0x8880, RZ ;  /* 0x000088809d037816 */ /* 0x002fca00000000ff */
[----:B------:R-:W-:-:S07]  /*2530*/  IMAD R12, R3, R156, RZ ;  /* 0x0000009c030c7224 */ /* 0x000fce00078e02ff */
.L_x_43:
[----:B------:R-:W-:Y:S05]  /*2540*/  BSYNC B1 ;  /* 0x0000000000017941 */ /* 0x000fea0003800000 */
.L_x_42:
[----:B-1----:R-:W-:Y:S01]  /*2550*/  @!P4 IMAD R3, R28, R155, R12 ;  /* 0x0000009b1c03c224 */ /* 0x002fe200078e020c */
[----:B------:R-:W-:Y:S04]  /*2560*/  BSSY B1, `(.L_x_44) ;  /* 0x0000006000017945 */ /* 0x000fe80003800000 */
[----:B------:R1:W-:Y:S01]  /*2570*/  @!P4 STG.E.U8 desc[UR36][R4.64+0x8], R3 ;  /* 0x000008030400c986 */ /* 0x0003e2000c101124 */
[----:B------:R-:W-:Y:S05]  /*2580*/  @P2 BRA `(.L_x_45) ;  /* 0x00000000000c2947 */ /* 0x000fea0003800000 */
[----:B--2---:R-:W1:Y:S02]  /*2590*/  LDG.E.U8 R157, desc[UR36][R8.64+0x9] ;  /* 0x00000924089d7981 */ /* 0x004e64000c1e1100 */
[----:B-1----:R-:W-:-:S05]  /*25a0*/  PRMT R3, R157, 0x8880, RZ ;  /* 0x000088809d037816 */ /* 0x002fca00000000ff */
[----:B------:R-:W-:-:S07]  /*25b0*/  IMAD R12, R3, R156, RZ ;  /* 0x0000009c030c7224 */ /* 0x000fce00078e02ff */
.L_x_45:
[----:B------:R-:W-:Y:S05]  /*25c0*/  BSYNC B1 ;  /* 0x0000000000017941 */ /* 0x000fea0003800000 */
.L_x_44:
[C---:B------:R-:W-:Y:S01]  /*25d0*/  ISETP.LT.OR P4, PT, R0.reuse, 0x9, !P0 ;  /* 0x000000090000780c */ /* 0x040fe20004781670 */
[----:B------:R-:W-:Y:S01]  /*25e0*/  @!P2 IMAD R29, R29, R155, R12 ;  /* 0x0000009b1d1da224 */ /* 0x000fe200078e020c */
[----:B------:R-:W-:Y:S01]  /*25f0*/  BSSY B1, `(.L_x_46) ;  /* 0x0000009000017945 */ /* 0x000fe20003800000 */
[C---:B------:R-:W-:Y:S02]  /*2600*/  ISETP.LT.OR P3, PT, R0.reuse, 0xa, !P0 ;  /* 0x0000000a0000780c */ /* 0x040fe40004761670 */
[C---:B------:R-:W-:Y:S01]  /*2610*/  ISETP.LT.OR P5, PT, R0.reuse, 0x11, !P1 ;  /* 0x000000110000780c */ /* 0x040fe20004fa1670 */
[----:B------:R0:W-:Y:S01]  /*2620*/  @!P2 STG.E.U8 desc[UR36][R4.64+0x9], R29 ;  /* 0x0000091d0400a986 */ /* 0x0001e2000c101124 */
[----:B------:R-:W-:-:S06]  /*2630*/  ISETP.LT.OR P2, PT, R0, 0x12, !P1 ;  /* 0x000000120000780c */ /* 0x000fcc0004f41670 */
[----:B------:R-:W-:Y:S07]  /*2640*/  @P4 BRA `(.L_x_47) ;  /* 0x00000000000c4947 */ /* 0x000fee0003800000 */
[----:B--2---:R-:W1:Y:S02]  /*2650*/  LDG.E.U8 R157, desc[UR36][R10.64+0x8] ;  /* 0x000008240a9d7981 */ /* 0x004e64000c1e1100 */
[----:B-1----:R-:W-:-:S05]  /*2660*/  PRMT R3, R157, 0x8880, RZ ;  /* 0x000088809d037816 */ /* 0x002fca00000000ff */
[----:B------:R-:W-:-:S07]  /*2670*/  IMAD R12, R3, R156, RZ ;  /* 0x0000009c030c7224 */ /* 0x000fce00078e02ff */
.L_x_47:
[----:B------:R-:W-:Y:S05]  /*2680*/  BSYNC B1 ;  /* 0x0000000000017941 */ /* 0x000fea0003800000 */
.L_x_46:
[----:B-1----:R-:W-:Y:S01]  /*2690*/  @!P4 IMAD R3, R30, R155, R12 ;  /* 0x0000009b1e03c224 */ /* 0x002fe200078e020c */
[----:B------:R-:W-:Y:S04]  /*26a0*/  BSSY B1, `(.L_x_48) ;  /* 0x0000006000017945 */ /* 0x000fe80003800000 */
[----:B------:R1:W-:Y:S01]  /*26b0*/  @!P4 STG.E.U8 desc[UR36][R6.64+0x8], R3 ;  /* 0x000008030600c986 */ /* 0x0003e2000c101124 */
[----:B------:R-:W-:Y:S05]  /*26c0*/  @P3 BRA `(.L_x_49) ;  /* 0x00000000000c3947 */ /* 0x000fea0003800000 */
[----:B--2---:R-:W1:Y:S02]  /*26d0*/  LDG.E.U8 R157, desc[UR36][R10.64+0x9] ;  /* 0x000009240a9d7981 */ /* 0x004e64000c1e1100 */
[----:B-1----:R-:W-:-:S05]  /*26e0*/  PRMT R3, R157, 0x8880, RZ ;  /* 0x000088809d037816 */ /* 0x002fca00000000ff */
[----:B------:R-:W-:-:S07]  /*26f0*/  IMAD R12, R3, R156, RZ ;  /* 0x0000009c030c7224 */ /* 0x000fce00078e02ff */
.L_x_49:
[----:B------:R-:W-:Y:S05]  /*2700*/  BSYNC B1 ;  /* 0x0000000000017941 */ /* 0x000fea0003800000 */
.L_x_48:
[----:B------:R-:W-:Y:S01]  /*2710*/  @!P3 IMAD R31, R31, R155, R12 ;  /* 0x0000009b1f1fb224 */ /* 0x000fe200078e020c */
[----:B------:R-:W-:Y:S04]  /*2720*/  BSSY B1, `(.L_x_50) ;  /* 0x0000006000017945 */ /* 0x000fe80003800000 */
[----:B------:R0:W-:Y:S01]  /*2730*/  @!P3 STG.E.U8 desc[UR36][R6.64+0x9], R31 ;  /* 0x0000091f0600b986 */ /* 0x0001e2000c101124 */
[----:B------:R-:W-:Y:S05]  /*2740*/  @P5 BRA `(.L_x_51) ;  /* 0x00000000000c5947 */ /* 0x000fea0003800000 */
[----:B--2---:R-:W1:Y:S02]  /*2750*/  LDG.E.U8 R157, desc[UR36][R8.64+0x10] ;  /* 0x00001024089d7981 */ /* 0x004e64000c1e1100 */
[----:B-1----:R-:W-:-:S05]  /*2760*/  PRMT R3, R157, 0x8880, RZ ;  /* 0x000088809d037816 */ /* 0x002fca00000000ff */
[----:B------:R-:W-:-:S07]  /*2770*/  IMAD R12, R3, R156, RZ ;  /* 0x0000009c030c7224 */ /* 0x000fce00078e02ff */
.L_x_51:
[----:B------:R-:W-:Y:S05]  /*2780*/  BSYNC B1 ;  /* 0x0000000000017941 */ /* 0x000fea0003800000 */
.L_x_50:
[----:B-1----:R-:W-:Y:S01]  /*2790*/  @!P5 IMAD R3, R32, R155, R12 ;  /* 0x0000009b2003d224 */ /* 0x002fe200078e020c */
[----:B------:R-:W-:Y:S04]  /*27a0*/  BSSY B1, `(.L_x_52) ;  /* 0x0000006000017945 */ /* 0x000fe80003800000 */
[----:B------:R1:W-:Y:S01]  /*27b0*/  @!P5 STG.E.U8 desc[UR36][R4.64+0x10], R3 ;  /* 0x000010030400d986 */ /* 0x0003e2000c101124 */
[----:B------:R-:W-:Y:S05]  /*27c0*/  @P2 BRA `(.L_x_53) ;  /* 0x00000000000c2947 */ /* 0x000fea0003800000 */
[----:B--2---:R-:W1:Y:S02]  /*27d0*/  LDG.E.U8 R157, desc[UR36][R8.64+0x11] ;  /* 0x00001124089d7981 */ /* 0x004e64000c1e1100 */
[----:B-1----:R-:W-:-:S05]  /*27e0*/  PRMT R3, R157, 0x8880, RZ ;  /* 0x000088809d037816 */ /* 0x002fca00000000ff */
[----:B------:R-:W-:-:S07]  /*27f0*/  IMAD R12, R3, R156, RZ ;  /* 0x0000009c030c7224 */ /* 0x000fce00078e02ff */
.L_x_53:
[----:B------:R-:W-:Y:S05]  /*2800*/  BSYNC B1 ;  /* 0x0000000000017941 */ /* 0x000fea0003800000 */
.L_x_52:
        /* <DEDUP_REMOVED lines=11> */
.L_x_55:
[----:B------:R-:W-:Y:S05]  /*28c0*/  BSYNC B1 ;  /* 0x0000000000017941 */ /* 0x000fea0003800000 */
.L_x_54:
[----:B-1----:R-:W-:Y:S01]  /*28d0*/  @!P4 IMAD R3, R34, R155, R12 ;  /* 0x0000009b2203c224 */ /* 0x002fe200078e020c */
[----:B------:R-:W-:Y:S04]  /*28e0*/  BSSY B1, `(.L_x_56) ;  /* 0x0000006000017945 */ /* 0x000fe80003800000 */
[----:B------:R1:W-:Y:S01]  /*28f0*/  @!P4 STG.E.U8 desc[UR36][R6.64+0x10], R3 ;  /* 0x000010030600c986 */ /* 0x0003e2000c101124 */
[----:B------:R-:W-:Y:S05]  /*2900*/  @P3 BRA `(.L_x_57) ;  /* 0x00000000000c3947 */ /* 0x000fea0003800000 */
[----:B--2---:R-:W1:Y:S02]  /*2910*/  LDG.E.U8 R157, desc[UR36][R10.64+0x11] ;  /* 0x000011240a9d7981 */ /* 0x004e64000c1e1100 */
[----:B-1----:R-:W-:-:S05]  /*2920*/  PRMT R3, R157, 0x8880, RZ ;  /* 0x000088809d037816 */ /* 0x002fca00000000ff */
[----:B------:R-:W-:-:S07]  /*2930*/  IMAD R12, R3, R156, RZ ;  /* 0x0000009c030c7224 */ /* 0x000fce00078e02ff */
.L_x_57:
[----:B------:R-:W-:Y:S05]  /*2940*/  BSYNC B1 ;  /* 0x0000000000017941 */ /* 0x000fea0003800000 */
.L_x_56:
[----:B------:R-:W-:Y:S01]  /*2950*/  @!P3 IMAD R35, R35, R155, R12 ;  /* 0x0000009b2323b224 */ /* 0x000fe200078e020c */
[----:B------:R-:W-:Y:S04]  /*2960*/  BSSY B1, `(.L_x_58) ;  /* 0x0000006000017945 */ /* 0x000fe80003800000 */
[----:B------:R0:W-:Y:S01]  /*2970*/  @!P3 STG.E.U8 desc[UR36][R6.64+0x11], R35 ;  /* 0x000011230600b986 */ /* 0x0001e2000c101124 */
[----:B------:R-:W-:Y:S05]  /*2980*/  @P5 BRA `(.L_x_59) ;  /* 0x00000000000c5947 */ /* 0x000fea0003800000 */
[----:B--2---:R-:W1:Y:S02]  /*2990*/  LDG.E.U8 R157, desc[UR36][R8.64+0x18] ;  /* 0x00001824089d7981 */ /* 0x004e64000c1e1100 */
[----:B-1----:R-:W-:-:S05]  /*29a0*/  PRMT R3, R157, 0x8880, RZ ;  /* 0x000088809d037816 */ /* 0x002fca00000000ff */
[----:B------:R-:W-:-:S07]  /*29b0*/  IMAD R12, R3, R156, RZ ;  /* 0x0000009c030c7224 */ /* 0x000fce00078e02ff */
.L_x_59:
[----:B------:R-:W-:Y:S05]  /*29c0*/  BSYNC B1 ;  /* 0x0000000000017941 */ /* 0x000fea0003800000 */
.L_x_58:
[----:B-1----:R-:W-:Y:S01]  /*29d0*/  @!P5 IMAD R3, R36, R155, R12 ;  /* 0x0000009b2403d224 */ /* 0x002fe200078e020c */
[----:B------:R-:W-:Y:S04]  /*29e0*/  BSSY B1, `(.L_x_60) ;  /* 0x0000006000017945 */ /* 0x000fe80003800000 */
[----:B------:R1:W-:Y:S01]  /*29f0*/  @!P5 STG.E.U8 desc[UR36][R4.64+0x18], R3 ;  /* 0x000018030400d986 */ /* 0x0003e2000c101124 */
[----:B------:R-:W-:Y:S05]  /*2a00*/  @P2 BRA `(.L_x_61) ;  /* 0x00000000000c2947 */ /* 0x000fea0003800000 */
[----:B--2---:R-:W1:Y:S02]  /*2a10*/  LDG.E.U8 R157, desc[UR36][R8.64+0x19] ;  /* 0x00001924089d7981 */ /* 0x004e64000c1e1100 */
[----:B-1----:R-:W-:-:S05]  /*2a20*/  PRMT R3, R157, 0x8880, RZ ;  /* 0x000088809d037816 */ /* 0x002fca00000000ff */
[----:B------:R-:W-:-:S07]  /*2a30*/  IMAD R12, R3, R156, RZ ;  /* 0x0000009c030c7224 */ /* 0x000fce00078e02ff */
.L_x_61:
[----:B------:R-:W-:Y:S05]  /*2a40*/  BSYNC B1 ;  /* 0x0000000000017941 */ /* 0x000fea0003800000 */
.L_x_60:
        /* <DEDUP_REMOVED lines=11> */
.L_x_63:
[----:B------:R-:W-:Y:S05]  /*2b00*/  BSYNC B1 ;  /* 0x0000000000017941 */ /* 0x000fea0003800000 */
.L_x_62:
[----:B-1----:R-:W-:Y:S01]  /*2b10*/  @!P4 IMAD R3, R38, R155, R12 ;  /* 0x0000009b2603c224 */ /* 0x002fe200078e020c */
[----:B------:R-:W-:Y:S04]  /*2b20*/  BSSY B1, `(.L_x_64) ;  /* 0x0000006000017945 */ /* 0x000fe80003800000 */
[----:B------:R1:W-:Y:S01]  /*2b30*/  @!P4 STG.E.U8 desc[UR36][R6.64+0x18], R3 ;  /* 0x000018030600c986 */ /* 0x0003e2000c101124 */
[----:B------:R-:W-:Y:S05]  /*2b40*/  @P3 BRA `(.L_x_65) ;  /* 0x00000000000c3947 */ /* 0x000fea0003800000 */
[----:B--2---:R-:W1:Y:S02]  /*2b50*/  LDG.E.U8 R157, desc[UR36][R10.64+0x19] ;  /* 0x000019240a9d7981 */ /* 0x004e64000c1e1100 */
[----:B-1----:R-:W-:-:S05]  /*2b60*/  PRMT R3, R157, 0x8880, RZ ;  /* 0x000088809d037816 */ /* 0x002fca00000000ff */
[----:B------:R-:W-:-:S07]  /*2b70*/  IMAD R12, R3, R156, RZ ;  /* 0x0000009c030c7224 */ /* 0x000fce00078e02ff */
.L_x_65:
[----:B------:R-:W-:Y:S05]  /*2b80*/  BSYNC B1 ;  /* 0x0000000000017941 */ /* 0x000fea0003800000 */
.L_x_64:
[----:B------:R-:W-:Y:S01]  /*2b90*/  @!P3 IMAD R39, R39, R155, R12 ;  /* 0x0000009b2727b224 */ /* 0x000fe200078e020c */
[----:B------:R-:W-:Y:S04]  /*2ba0*/  BSSY B1, `(.L_x_66) ;  /* 0x0000006000017945 */ /* 0x000fe80003800000 */
[----:B------:R0:W-:Y:S01]  /*2bb0*/  @!P3 STG.E.U8 desc[UR36][R6.64+0x19], R39 ;  /* 0x000019270600b986 */ /* 0x0001e2000c101124 */
[----:B------:R-:W-:Y:S05]  /*2bc0*/  @P5 BRA `(.L_x_67) ;  /* 0x00000000000c5947 */ /* 0x000fea0003800000 */
[----:B--2---:R-:W1:Y:S02]  /*2bd0*/  LDG.E.U8 R157, desc[UR36][R8.64+0x20] ;  /* 0x00002024089d7981 */ /* 0x004e64000c1e1100 */
[----:B-1----:R-:W-:-:S05]  /*2be0*/  PRMT R3, R157, 0x8880, RZ ;  /* 0x000088809d037816 */ /* 0x002fca00000000ff */
[----:B------:R-:W-:-:S07]  /*2bf0*/  IMAD R12, R3, R156, RZ ;  /* 0x0000009c030c7224 */ /* 0x000fce00078e02ff */
.L_x_67:
[----:B------:R-:W-:Y:S05]  /*2c00*/  BSYNC B1 ;  /* 0x0000000000017941 */ /* 0x000fea0003800000 */
.L_x_66:
[----:B-1----:R-:W-:Y:S01]  /*2c10*/  @!P5 IMAD R3, R40, R155, R12 ;  /* 0x0000009b2803d224 */ /* 0x002fe200078e020c */
[----:B------:R-:W-:Y:S04]  /*2c20*/  BSSY B1, `(.L_x_68) ;  /* 0x0000006000017945 */ /* 0x000fe80003800000 */
[----:B------:R1:W-:Y:S01]  /*2c30*/  @!P5 STG.E.U8 desc[UR36][R4.64+0x20], R3 ;  /* 0x000020030400d986 */ /* 0x0003e2000c101124 */
[----:B------:R-:W-:Y:S05]  /*2c40*/  @P2 BRA `(.L_x_69) ;  /* 0x00000000000c2947 */ /* 0x000fea0003800000 */
[----:B--2---:R-:W1:Y:S02]  /*2c50*/  LDG.E.U8 R157, desc[UR36][R8.64+0x21] ;  /* 0x00002124089d7981 */ /* 0x004e64000c1e1100 */
[----:B-1----:R-:W-:-:S05]  /*2c60*/  PRMT R3, R157, 0x8880, RZ ;  /* 0x000088809d037816 */ /* 0x002fca00000000ff */
[----:B------:R-:W-:-:S07]  /*2c70*/  IMAD R12, R3, R156, RZ ;  /* 0x0000009c030c7224 */ /* 0x000fce00078e02ff */
.L_x_69:
[----:B------:R-:W-:Y:S05]  /*2c80*/  BSYNC B1 ;  /* 0x0000000000017941 */ /* 0x000fea0003800000 */
.L_x_68:
        /* <DEDUP_REMOVED lines=11> */
.L_x_71:
[----:B------:R-:W-:Y:S05]  /*2d40*/  BSYNC B1 ;  /* 0x0000000000017941 */ /* 0x000fea0003800000 */
.L_x_70:
[----:B-1----:R-:W-:Y:S01]  /*2d50*/  @!P4 IMAD R3, R42, R155, R12 ;  /* 0x0000009b2a03c224 */ /* 0x002fe200078e020c */
[----:B------:R-:W-:Y:S04]  /*2d60*/  BSSY B1, `(.L_x_72) ;  /* 0x0000006000017945 */ /* 0x000fe80003800000 */
[----:B------:R1:W-:Y:S01]  /*2d70*/  @!P4 STG.E.U8 desc[UR36][R6.64+0x20], R3 ;  /* 0x000020030600c986 */ /* 0x0003e2000c101124 */
[----:B------:R-:W-:Y:S05]  /*2d80*/  @P3 BRA `(.L_x_73) ;  /* 0x00000000000c3947 */ /* 0x000fea0003800000 */
[----:B--2---:R-:W1:Y:S02]  /*2d90*/  LDG.E.U8 R157, desc[UR36][R10.64+0x21] ;  /* 0x000021240a9d7981 */ /* 0x004e64000c1e1100 */
[----:B-1----:R-:W-:-:S05]  /*2da0*/  PRMT R3, R157, 0x8880, RZ ;  /* 0x000088809d037816 */ /* 0x002fca00000000ff */
[----:B------:R-:W-:-:S07]  /*2db0*/  IMAD R12, R3, R156, RZ ;  /* 0x0000009c030c7224 */ /* 0x000fce00078e02ff */
.L_x_73:
[----:B------:R-:W-:Y:S05]  /*2dc0*/  BSYNC B1 ;  /* 0x0000000000017941 */ /* 0x000fea0003800000 */
.L_x_72:
[----:B------:R-:W-:Y:S01]  /*2dd0*/  @!P3 IMAD R43, R43, R155, R12 ;  /* 0x0000009b2b2bb224 */ /* 0x000fe200078e020c */
[----:B------:R-:W-:Y:S04]  /*2de0*/  BSSY B1, `(.L_x_74) ;  /* 0x0000006000017945 */ /* 0x000fe80003800000 */
[----:B------:R0:W-:Y:S01]  /*2df0*/  @!P3 STG.E.U8 desc[UR36][R6.64+0x21], R43 ;  /* 0x0000212b0600b986 */ /* 0x0001e2000c101124 */
[----:B------:R-:W-:Y:S05]  /*2e00*/  @P5 BRA `(.L_x_75) ;  /* 0x00000000000c5947 */ /* 0x000fea0003800000 */
[----:B--2---:R-:W1:Y:S02]  /*2e10*/  LDG.E.U8 R157, desc[UR36][R8.64+0x28] ;  /* 0x00002824089d7981 */ /* 0x004e64000c1e1100 */
[----:B-1----:R-:W-:-:S05]  /*2e20*/  PRMT R3, R157, 0x8880, RZ ;  /* 0x000088809d037816 */ /* 0x002fca00000000ff */
[----:B------:R-:W-:-:S07]  /*2e30*/  IMAD R12, R3, R156, RZ ;  /* 0x0000009c030c7224 */ /* 0x000fce00078e02ff */
.L_x_75:
[----:B------:R-:W-:Y:S05]  /*2e40*/  BSYNC B1 ;  /* 0x0000000000017941 */ /* 0x000fea0003800000 */
.L_x_74:
[----:B-1----:R-:W-:Y:S01]  /*2e50*/  @!P5 IMAD R3, R44, R155, R12 ;  /* 0x0000009b2c03d224 */ /* 0x002fe200078e020c */
[----:B------:R-:W-:Y:S04]  /*2e60*/  BSSY B1, `(.L_x_76) ;  /* 0x0000006000017945 */ /* 0x000fe80003800000 */
[----:B------:R1:W-:Y:S01]  /*2e70*/  @!P5 STG.E.U8 desc[UR36][R4.64+0x28], R3 ;  /* 0x000028030400d986 */ /* 0x0003e2000c101124 */
[----:B------:R-:W-:Y:S05]  /*2e80*/  @P2 BRA `(.L_x_77) ;  /* 0x00000000000c2947 */ /* 0x000fea0003800000 */
[----:B--2---:R-:W1:Y:S02]  /*2e90*/  LDG.E.U8 R157, desc[UR36][R8.64+0x29] ;  /* 0x00002924089d7981 */ /* 0x004e64000c1e1100 */
[----:B-1----:R-:W-:-:S05]  /*2ea0*/  PRMT R3, R157, 0x8880, RZ ;  /* 0x000088809d037816 */ /* 0x002fca00000000ff */
[----:B------:R-:W-:-:S07]  /*2eb0*/  IMAD R12, R3, R156, RZ ;  /* 0x0000009c030c7224 */ /* 0x000fce00078e02ff */
.L_x_77:
[----:B------:R-:W-:Y:S05]  /*2ec0*/  BSYNC B1 ;  /* 0x0000000000017941 */ /* 0x000fea0003800000 */
.L_x_76:
        /* <DEDUP_REMOVED lines=11> */
.L_x_79:
[----:B------:R-:W-:Y:S05]  /*2f80*/  BSYNC B1 ;  /* 0x0000000000017941 */ /* 0x000fea0003800000 */
.L_x_78:
[----:B-1----:R-:W-:Y:S01]  /*2f90*/  @!P4 IMAD R3, R46, R155, R12 ;  /* 0x0000009b2e03c224 */ /* 0x002fe200078e020c */
[----:B------:R-:W-:Y:S04]  /*2fa0*/  BSSY B1, `(.L_x_80) ;  /* 0x0000006000017945 */ /* 0x000fe80003800000 */
[----:B------:R1:W-:Y:S01]  /*2fb0*/  @!P4 STG.E.U8 desc[UR36][R6.64+0x28], R3 ;  /* 0x000028030600c986 */ /* 0x0003e2000c101124 */
[----:B------:R-:W-:Y:S05]  /*2fc0*/  @P3 BRA `(.L_x_81) ;  /* 0x00000000000c3947 */ /* 0x000fea0003800000 */
[----:B--2---:R-:W1:Y:S02]  /*2fd0*/  LDG.E.U8 R157, desc[UR36][R10.64+0x29] ;  /* 0x000029240a9d7981 */ /* 0x004e64000c1e1100 */
[----:B-1----:R-:W-:-:S05]  /*2fe0*/  PRMT R3, R157, 0x8880, RZ ;  /* 0x000088809d037816 */ /* 0x002fca00000000ff */
[----:B------:R-:W-:-:S07]  /*2ff0*/  IMAD R12, R3, R156, RZ ;  /* 0x0000009c030c7224 */ /* 0x000fce00078e02ff */
.L_x_81:
[----:B------:R-:W-:Y:S05]  /*3000*/  BSYNC B1 ;  /* 0x0000000000017941 */ /* 0x000fea0003800000 */
.L_x_80:
[----:B------:R-:W-:Y:S01]  /*3010*/  @!P3 IMAD R47, R47, R155, R12 ;  /* 0x0000009b2f2fb224 */ /* 0x000fe200078e020c */
[----:B------:R-:W-:Y:S04]  /*3020*/  BSSY B1, `(.L_x_82) ;  /* 0x0000006000017945 */ /* 0x000fe80003800000 */
[----:B------:R0:W-:Y:S01]  /*3030*/  @!P3 STG.E.U8 desc[UR36][R6.64+0x29], R47 ;  /* 0x0000292f0600b986 */ /* 0x0001e2000c101124 */
[----:B------:R-:W-:Y:S05]  /*3040*/  @P5 BRA `(.L_x_83) ;  /* 0x00000000000c5947 */ /* 0x000fea0003800000 */
[----:B--2---:R-:W1:Y:S02]  /*3050*/  LDG.E.U8 R157, desc[UR36][R8.64+0x30] ;  /* 0x00003024089d7981 */ /* 0x004e64000c1e1100 */
[----:B-1----:R-:W-:-:S05]  /*3060*/  PRMT R3, R157, 0x8880, RZ ;  /* 0x000088809d037816 */ /* 0x002fca00000000ff */
[----:B------:R-:W-:-:S07]  /*3070*/  IMAD R12, R3, R156, RZ ;  /* 0x0000009c030c7224 */ /* 0x000fce00078e02ff */
.L_x_83:
[----:B------:R-:W-:Y:S05]  /*3080*/  BSYNC B1 ;  /* 0x0000000000017941 */ /* 0x000fea0003800000 */
.L_x_82:
[----:B-1----:R-:W-:Y:S01]  /*3090*/  @!P5 IMAD R3, R48, R155, R12 ;  /* 0x0000009b3003d224 */ /* 0x002fe200078e020c */
[----:B------:R-:W-:Y:S04]  /*30a0*/  BSSY B1, `(.L_x_84) ;  /* 0x0000006000017945 */ /* 0x000fe80003800000 */
[----:B------:R1:W-:Y:S01]  /*30b0*/  @!P5 STG.E.U8 desc[UR36][R4.64+0x30], R3 ;  /* 0x000030030400d986 */ /* 0x0003e2000c101124 */
[----:B------:R-:W-:Y:S05]  /*30c0*/  @P2 BRA `(.L_x_85) ;  /* 0x00000000000c2947 */ /* 0x000fea0003800000 */
[----:B--2---:R-:W1:Y:S02]  /*30d0*/  LDG.E.U8 R157, desc[UR36][R8.64+0x31] ;  /* 0x00003124089d7981 */ /* 0x004e64000c1e1100 */
[----:B-1----:R-:W-:-:S05]  /*30e0*/  PRMT R3, R157, 0x8880, RZ ;  /* 0x000088809d037816 */ /* 0x002fca00000000ff */
[----:B------:R-:W-:-:S07]  /*30f0*/  IMAD R12, R3, R156, RZ ;  /* 0x0000009c030c7224 */ /* 0x000fce00078e02ff */
.L_x_85:
[----:B------:R-:W-:Y:S05]  /*3100*/  BSYNC B1 ;  /* 0x0000000000017941 */ /* 0x000fea0003800000 */
.L_x_84:
        /* <DEDUP_REMOVED lines=11> */
.L_x_87:
[----:B------:R-:W-:Y:S05]  /*31c0*/  BSYNC B1 ;  /* 0x0000000000017941 */ /* 0x000fea0003800000 */
.L_x_86:
[----:B-1----:R-:W-:Y:S01]  /*31d0*/  @!P4 IMAD R3, R50, R155, R12 ;  /* 0x0000009b3203c224 */ /* 0x002fe200078e020c */
[----:B------:R-:W-:Y:S04]  /*31e0*/  BSSY B1, `(.L_x_88) ;  /* 0x0000006000017945 */ /* 0x000fe80003800000 */
[----:B------:R1:W-:Y:S01]  /*31f0*/  @!P4 STG.E.U8 desc[UR36][R6.64+0x30], R3 ;  /* 0x000030030600c986 */ /* 0x0003e2000c101124 */
[----:B------:R-:W-:Y:S05]  /*3200*/  @P3 BRA `(.L_x_89) ;  /* 0x00000000000c3947 */ /* 0x000fea0003800000 */
[----:B--2---:R-:W1:Y:S02]  /*3210*/  LDG.E.U8 R157, desc[UR36][R10.64+0x31] ;  /* 0x000031240a9d7981 */ /* 0x004e64000c1e1100 */
[----:B-1----:R-:W-:-:S05]  /*3220*/  PRMT R3, R157, 0x8880, RZ ;  /* 0x000088809d037816 */ /* 0x002fca00000000ff */
[----:B------:R-:W-:-:S07]  /*3230*/  IMAD R12, R3, R156, RZ ;  /* 0x0000009c030c7224 */ /* 0x000fce00078e02ff */
.L_x_89:
[----:B------:R-:W-:Y:S05]  /*3240*/  BSYNC B1 ;  /* 0x0000000000017941 */ /* 0x000fea0003800000 */
.L_x_88:
[----:B------:R-:W-:Y:S01]  /*3250*/  @!P3 IMAD R51, R51, R155, R12 ;  /* 0x0000009b3333b224 */ /* 0x000fe200078e020c */
[----:B------:R-:W-:Y:S04]  /*3260*/  BSSY B1, `(.L_x_90) ;  /* 0x0000006000017945 */ /* 0x000fe80003800000 */
[----:B------:R0:W-:Y:S01]  /*3270*/  @!P3 STG.E.U8 desc[UR36][R6.64+0x31], R51 ;  /* 0x000031330600b986 */ /* 0x0001e2000c101124 */
[----:B------:R-:W-:Y:S05]  /*3280*/  @P5 BRA `(.L_x_91) ;  /* 0x00000000000c5947 */ /* 0x000fea0003800000 */
[----:B--2---:R-:W1:Y:S02]  /*3290*/  LDG.E.U8 R157, desc[UR36][R8.64+0x38] ;  /* 0x00003824089d7981 */ /* 0x004e64000c1e1100 */
[----:B-1----:R-:W-:-:S05]  /*32a0*/  PRMT R3, R157, 0x8880, RZ ;  /* 0x000088809d037816 */ /* 0x002fca00000000ff */
[----:B------:R-:W-:-:S07]  /*32b0*/  IMAD R12, R3, R156, RZ ;  /* 0x0000009c030c7224 */ /* 0x000fce00078e02ff */
.L_x_91:
[----:B------:R-:W-:Y:S05]  /*32c0*/  BSYNC B1 ;  /* 0x0000000000017941 */ /* 0x000fea0003800000 */
.L_x_90:
[----:B-1----:R-:W-:Y:S01]  /*32d0*/  @!P5 IMAD R3, R52, R155, R12 ;  /* 0x0000009b3403d224 */ /* 0x002fe200078e020c */
[----:B------:R-:W-:Y:S04]  /*32e0*/  BSSY B1, `(.L_x_92) ;  /* 0x0000006000017945 */ /* 0x000fe80003800000 */
[----:B------:R1:W-:Y:S01]  /*32f0*/  @!P5 STG.E.U8 desc[UR36][R4.64+0x38], R3 ;  /* 0x000038030400d986 */ /* 0x0003e2000c101124 */
[----:B------:R-:W-:Y:S05]  /*3300*/  @P2 BRA `(.L_x_93) ;  /* 0x00000000000c2947 */ /* 0x000fea0003800000 */
[----:B--2---:R-:W1:Y:S02]  /*3310*/  LDG.E.U8 R157, desc[UR36][R8.64+0x39] ;  /* 0x00003924089d7981 */ /* 0x004e64000c1e1100 */
[----:B-1----:R-:W-:-:S05]  /*3320*/  PRMT R3, R157, 0x8880, RZ ;  /* 0x000088809d037816 */ /* 0x002fca00000000ff */
[----:B------:R-:W-:-:S07]  /*3330*/  IMAD R12, R3, R156, RZ ;  /* 0x0000009c030c7224 */ /* 0x000fce00078e02ff */
.L_x_93:
[----:B------:R-:W-:Y:S05]  /*3340*/  BSYNC B1 ;  /* 0x0000000000017941 */ /* 0x000fea0003800000 */
.L_x_92:
        /* <DEDUP_REMOVED lines=11> */
.L_x_95:
[----:B------:R-:W-:Y:S05]  /*3400*/  BSYNC B1 ;  /* 0x0000000000017941 */ /* 0x000fea0003800000 */
.L_x_94:
[----:B-1----:R-:W-:Y:S01]  /*3410*/  @!P4 IMAD R3, R54, R155, R12 ;  /* 0x0000009b3603c224 */ /* 0x002fe200078e020c */
[----:B------:R-:W-:Y:S04]  /*3420*/  BSSY B1, `(.L_x_96) ;  /* 0x0000006000017945 */ /* 0x000fe80003800000 */
[----:B------:R1:W-:Y:S01]  /*3430*/  @!P4 STG.E.U8 desc[UR36][R6.64+0x38], R3 ;  /* 0x000038030600c986 */ /* 0x0003e2000c101124 */
[----:B------:R-:W-:Y:S05]  /*3440*/  @P3 BRA `(.L_x_97) ;  /* 0x00000000000c3947 */ /* 0x000fea0003800000 */
[----:B--2---:R-:W1:Y:S02]  /*3450*/  LDG.E.U8 R157, desc[UR36][R10.64+0x39] ;  /* 0x000039240a9d7981 */ /* 0x004e64000c1e1100 */
[----:B-1----:R-:W-:-:S05]  /*3460*/  PRMT R3, R157, 0x8880, RZ ;  /* 0x000088809d037816 */ /* 0x002fca00000000ff */
[----:B------:R-:W-:-:S07]  /*3470*/  IMAD R12, R3, R156, RZ ;  /* 0x0000009c030c7224 */ /* 0x000fce00078e02ff */
.L_x_97:
[----:B------:R-:W-:Y:S05]  /*3480*/  BSYNC B1 ;  /* 0x0000000000017941 */ /* 0x000fea0003800000 */
.L_x_96:
[----:B------:R-:W-:Y:S01]  /*3490*/  @!P3 IMAD R55, R55, R155, R12 ;  /* 0x0000009b3737b224 */ /* 0x000fe200078e020c */
[----:B------:R-:W-:Y:S04]  /*34a0*/  BSSY B1, `(.L_x_98) ;  /* 0x0000006000017945 */ /* 0x000fe80003800000 */
[----:B------:R0:W-:Y:S01]  /*34b0*/  @!P3 STG.E.U8 desc[UR36][R6.64+0x39], R55 ;  /* 0x000039370600b986 */ /* 0x0001e2000c101124 */
[----:B------:R-:W-:Y:S05]  /*34c0*/  @P5 BRA `(.L_x_99) ;  /* 0x00000000000c5947 */ /* 0x000fea0003800000 */
[----:B--2---:R-:W1:Y:S02]  /*34d0*/  LDG.E.U8 R157, desc[UR36][R8.64+0x40] ;  /* 0x00004024089d7981 */ /* 0x004e64000c1e1100 */
[----:B-1----:R-:W-:-:S05]  /*34e0*/  PRMT R3, R157, 0x8880, RZ ;  /* 0x000088809d037816 */ /* 0x002fca00000000ff */
[----:B------:R-:W-:-:S07]  /*34f0*/  IMAD R12, R3, R156, RZ ;  /* 0x0000009c030c7224 */ /* 0x000fce00078e02ff */
.L_x_99:
[----:B------:R-:W-:Y:S05]  /*3500*/  BSYNC B1 ;  /* 0x0000000000017941 */ /* 0x000fea0003800000 */
.L_x_98:
[----:B-1----:R-:W-:Y:S01]  /*3510*/  @!P5 IMAD R3, R56, R155, R12 ;  /* 0x0000009b3803d224 */ /* 0x002fe200078e020c */
[----:B------:R-:W-:Y:S04]  /*3520*/  BSSY B1, `(.L_x_100) ;  /* 0x0000006000017945 */ /* 0x000fe80003800000 */
[----:B------:R1:W-:Y:S01]  /*3530*/  @!P5 STG.E.U8 desc[UR36][R4.64+0x40], R3 ;  /* 0x000040030400d986 */ /* 0x0003e2000c101124 */
[----:B------:R-:W-:Y:S05]  /*3540*/  @P2 BRA `(.L_x_101) ;  /* 0x00000000000c2947 */ /* 0x000fea0003800000 */
[----:B--2---:R-:W1:Y:S02]  /*3550*/  LDG.E.U8 R157, desc[UR36][R8.64+0x41] ;  /* 0x00004124089d7981 */ /* 0x004e64000c1e1100 */
[----:B-1----:R-:W-:-:S05]  /*3560*/  PRMT R3, R157, 0x8880, RZ ;  /* 0x000088809d037816 */ /* 0x002fca00000000ff */
[----:B------:R-:W-:-:S07]  /*3570*/  IMAD R12, R3, R156, RZ ;  /* 0x0000009c030c7224 */ /* 0x000fce00078e02ff */
.L_x_101:
[----:B------:R-:W-:Y:S05]  /*3580*/  BSYNC B1 ;  /* 0x0000000000017941 */ /* 0x000fea0003800000 */
.L_x_100:
        /* <DEDUP_REMOVED lines=11> */
.L_x_103:
[----:B------:R-:W-:Y:S05]  /*3640*/  BSYNC B1 ;  /* 0x0000000000017941 */ /* 0x000fea0003800000 */
.L_x_102:
[----:B-1----:R-:W-:Y:S01]  /*3650*/  @!P4 IMAD R3, R58, R155, R12 ;  /* 0x0000009b3a03c224 */ /* 0x002fe200078e020c */
[----:B------:R-:W-:Y:S04]  /*3660*/  BSSY B1, `(.L_x_104) ;  /* 0x0000006000017945 */ /* 0x000fe80003800000 */
[----:B------:R1:W-:Y:S01]  /*3670*/  @!P4 STG.E.U8 desc[UR36][R6.64+0x40], R3 ;  /* 0x000040030600c986 */ /* 0x0003e2000c101124 */
[----:B------:R-:W-:Y:S05]  /*3680*/  @P3 BRA `(.L_x_105) ;  /* 0x00000000000c3947 */ /* 0x000fea0003800000 */
[----:B--2---:R-:W1:Y:S02]  /*3690*/  LDG.E.U8 R157, desc[UR36][R10.64+0x41] ;  /* 0x000041240a9d7981 */ /* 0x004e64000c1e1100 */
[----:B-1----:R-:W-:-:S05]  /*36a0*/  PRMT R3, R157, 0x8880, RZ ;  /* 0x000088809d037816 */ /* 0x002fca00000000ff */
[----:B------:R-:W-:-:S07]  /*36b0*/  IMAD R12, R3, R156, RZ ;  /* 0x0000009c030c7224 */ /* 0x000fce00078e02ff */
.L_x_105:
[----:B------:R-:W-:Y:S05]  /*36c0*/  BSYNC B1 ;  /* 0x0000000000017941 */ /* 0x000fea0003800000 */
.L_x_104:
[----:B------:R-:W-:Y:S01]  /*36d0*/  @!P3 IMAD R59, R59, R155, R12 ;  /* 0x0000009b3b3bb224 */ /* 0x000fe200078e020c */
[----:B------:R-:W-:Y:S04]  /*36e0*/  BSSY B1, `(.L_x_106) ;  /* 0x0000006000017945 */ /* 0x000fe80003800000 */
[----:B------:R0:W-:Y:S01]  /*36f0*/  @!P3 STG.E.U8 desc[UR36][R6.64+0x41], R59 ;  /* 0x0000413b0600b986 */ /* 0x0001e2000c101124 */
[----:B------:R-:W-:Y:S05]  /*3700*/  @P5 BRA `(.L_x_107) ;  /* 0x00000000000c5947 */ /* 0x000fea0003800000 */
[----:B--2---:R-:W1:Y:S02]  /*3710*/  LDG.E.U8 R157, desc[UR36][R8.64+0x48] ;  /* 0x00004824089d7981 */ /* 0x004e64000c1e1100 */
[----:B-1----:R-:W-:-:S05]  /*3720*/  PRMT R3, R157, 0x8880, RZ ;  /* 0x000088809d037816 */ /* 0x002fca00000000ff */
[----:B------:R-:W-:-:S07]  /*3730*/  IMAD R12, R3, R156, RZ ;  /* 0x0000009c030c7224 */ /* 0x000fce00078e02ff */
.L_x_107:
[----:B------:R-:W-:Y:S05]  /*3740*/  BSYNC B1 ;  /* 0x0000000000017941 */ /* 0x000fea0003800000 */
.L_x_106:
[----:B-1----:R-:W-:Y:S01]  /*3750*/  @!P5 IMAD R3, R60, R155, R12 ;  /* 0x0000009b3c03d224 */ /* 0x002fe200078e020c */
[----:B------:R-:W-:Y:S04]  /*3760*/  BSSY B1, `(.L_x_108) ;  /* 0x0000006000017945 */ /* 0x000fe80003800000 */
[----:B------:R1:W-:Y:S01]  /*3770*/  @!P5 STG.E.U8 desc[UR36][R4.64+0x48], R3 ;  /* 0x000048030400d986 */ /* 0x0003e2000c101124 */
[----:B------:R-:W-:Y:S05]  /*3780*/  @P2 BRA `(.L_x_109) ;  /* 0x00000000000c2947 */ /* 0x000fea0003800000 */
[----:B--2---:R-:W1:Y:S02]  /*3790*/  LDG.E.U8 R157, desc[UR36][R8.64+0x49] ;  /* 0x00004924089d7981 */ /* 0x004e64000c1e1100 */
[----:B-1----:R-:W-:-:S05]  /*37a0*/  PRMT R3, R157, 0x8880, RZ ;  /* 0x000088809d037816 */ /* 0x002fca00000000ff */
[----:B------:R-:W-:-:S07]  /*37b0*/  IMAD R12, R3, R156, RZ ;  /* 0x0000009c030c7224 */ /* 0x000fce00078e02ff */
.L_x_109:
[----:B------:R-:W-:Y:S05]  /*37c0*/  BSYNC B1 ;  /* 0x0000000000017941 */ /* 0x000fea0003800000 */
.L_x_108:
        /* <DEDUP_REMOVED lines=11> */
.L_x_111:
[----:B------:R-:W-:Y:S05]  /*3880*/  BSYNC B1 ;  /* 0x0000000000017941 */ /* 0x000fea0003800000 */
.L_x_110:
[----:B-1----:R-:W-:Y:S01]  /*3890*/  @!P4 IMAD R3, R62, R155, R12 ;  /* 0x0000009b3e03c224 */ /* 0x002fe200078e020c */
[----:B------:R-:W-:Y:S04]  /*38a0*/  BSSY B1, `(.L_x_112) ;  /* 0x0000006000017945 */ /* 0x000fe80003800000 */
[----:B------:R1:W-:Y:S01]  /*38b0*/  @!P4 STG.E.U8 desc[UR36][R6.64+0x48], R3 ;  /* 0x000048030600c986 */ /* 0x0003e2000c101124 */
[----:B------:R-:W-:Y:S05]  /*38c0*/  @P3 BRA `(.L_x_113) ;  /* 0x00000000000c3947 */ /* 0x000fea0003800000 */
[----:B--2---:R-:W1:Y:S02]  /*38d0*/  LDG.E.U8 R157, desc[UR36][R10.64+0x49] ;  /* 0x000049240a9d7981 */ /* 0x004e64000c1e1100 */
[----:B-1----:R-:W-:-:S05]  /*38e0*/  PRMT R3, R157, 0x8880, RZ ;  /* 0x000088809d037816 */ /* 0x002fca00000000ff */
[----:B------:R-:W-:-:S07]  /*38f0*/  IMAD R12, R3, R156, RZ ;  /* 0x0000009c030c7224 */ /* 0x000fce00078e02ff */
.L_x_113:
[----:B------:R-:W-:Y:S05]  /*3900*/  BSYNC B1 ;  /* 0x0000000000017941 */ /* 0x000fea0003800000 */
.L_x_112:
[----:B------:R-:W-:Y:S01]  /*3910*/  @!P3 IMAD R63, R63, R155, R12 ;  /* 0x0000009b3f3fb224 */ /* 0x000fe200078e020c */
[----:B------:R-:W-:Y:S04]  /*3920*/  BSSY B1, `(.L_x_114) ;  /* 0x0000006000017945 */ /* 0x000fe80003800000 */
[----:B------:R0:W-:Y:S01]  /*3930*/  @!P3 STG.E.U8 desc[UR36][R6.64+0x49], R63 ;  /* 0x0000493f0600b986 */ /* 0x0001e2000c101124 */
[----:B------:R-:W-:Y:S05]  /*3940*/  @P5 BRA `(.L_x_115) ;  /* 0x00000000000c5947 */ /* 0x000fea0003800000 */
[----:B--2---:R-:W1:Y:S02]  /*3950*/  LDG.E.U8 R157, desc[UR36][R8.64+0x50] ;  /* 0x00005024089d7981 */ /* 0x004e64000c1e1100 */
[----:B-1----:R-:W-:-:S05]  /*3960*/  PRMT R3, R157, 0x8880, RZ ;  /* 0x000088809d037816 */ /* 0x002fca00000000ff */
[----:B------:R-:W-:-:S07]  /*3970*/  IMAD R12, R3, R156, RZ ;  /* 0x0000009c030c7224 */ /* 0x000fce00078e02ff */
.L_x_115:
[----:B------:R-:W-:Y:S05]  /*3980*/  BSYNC B1 ;  /* 0x0000000000017941 */ /* 0x000fea0003800000 */
.L_x_114:
[----:B-1----:R-:W-:Y:S01]  /*3990*/  @!P5 IMAD R3, R64, R155, R12 ;  /* 0x0000009b4003d224 */ /* 0x002fe200078e020c */
[----:B------:R-:W-:Y:S04]  /*39a0*/  BSSY B1, `(.L_x_116) ;  /* 0x0000006000017945 */ /* 0x000fe80003800000 */
[----:B------:R1:W-:Y:S01]  /*39b0*/  @!P5 STG.E.U8 desc[UR36][R4.64+0x50], R3 ;  /* 0x000050030400d986 */ /* 0x0003e2000c101124 */
[----:B------:R-:W-:Y:S05]  /*39c0*/  @P2 BRA `(.L_x_117) ;  /* 0x00000000000c2947 */ /* 0x000fea0003800000 */
[----:B--2---:R-:W1:Y:S02]  /*39d0*/  LDG.E.U8 R157, desc[UR36][R8.64+0x51] ;  /* 0x00005124089d7981 */ /* 0x004e64000c1e1100 */
[----:B-1----:R-:W-:-:S05]  /*39e0*/  PRMT R3, R157, 0x8880, RZ ;  /* 0x000088809d037816 */ /* 0x002fca00000000ff */
[----:B------:R-:W-:-:S07]  /*39f0*/  IMAD R12, R3, R156, RZ ;  /* 0x0000009c030c7224 */ /* 0x000fce00078e02ff */
.L_x_117:
[----:B------:R-:W-:Y:S05]  /*3a00*/  BSYNC B1 ;  /* 0x0000000000017941 */ /* 0x000fea0003800000 */
.L_x_116:
        /* <DEDUP_REMOVED lines=11> */
.L_x_119:
[----:B------:R-:W-:Y:S05]  /*3ac0*/  BSYNC B1 ;  /* 0x0000000000017941 */ /* 0x000fea0003800000 */
.L_x_118:
[----:B-1----:R-:W-:Y:S01]  /*3ad0*/  @!P4 IMAD R3, R66, R155, R12 ;  /* 0x0000009b4203c224 */ /* 0x002fe200078e020c */
[----:B------:R-:W-:Y:S04]  /*3ae0*/  BSSY B1, `(.L_x_120) ;  /* 0x0000006000017945 */ /* 0x000fe80003800000 */
[----:B------:R1:W-:Y:S01]  /*3af0*/  @!P4 STG.E.U8 desc[UR36][R6.64+0x50], R3 ;  /* 0x000050030600c986 */ /* 0x0003e2000c101124 */
[----:B------:R-:W-:Y:S05]  /*3b00*/  @P3 BRA `(.L_x_121) ;  /* 0x00000000000c3947 */ /* 0x000fea0003800000 */
[----:B--2---:R-:W1:Y:S02]  /*3b10*/  LDG.E.U8 R157, desc[UR36][R10.64+0x51] ;  /* 0x000051240a9d7981 */ /* 0x004e64000c1e1100 */
[----:B-1----:R-:W-:-:S05]  /*3b20*/  PRMT R3, R157, 0x8880, RZ ;  /* 0x000088809d037816 */ /* 0x002fca00000000ff */
[----:B------:R-:W-:-:S07]  /*3b30*/  IMAD R12, R3, R156, RZ ;  /* 0x0000009c030c7224 */ /* 0x000fce00078e02ff */
.L_x_121:
[----:B------:R-:W-:Y:S05]  /*3b40*/  BSYNC B1 ;  /* 0x0000000000017941 */ /* 0x000fea0003800000 */
.L_x_120:
[----:B------:R-:W-:Y:S01]  /*3b50*/  @!P3 IMAD R67, R67, R155, R12 ;  /* 0x0000009b4343b224 */ /* 0x000fe200078e020c */
[----:B------:R-:W-:Y:S04]  /*3b60*/  BSSY B1, `(.L_x_122) ;  /* 0x0000006000017945 */ /* 0x000fe80003800000 */
[----:B------:R0:W-:Y:S01]  /*3b70*/  @!P3 STG.E.U8 desc[UR36][R6.64+0x51], R67 ;  /* 0x000051430600b986 */ /* 0x0001e2000c101124 */
[----:B------:R-:W-:Y:S05]  /*3b80*/  @P5 BRA `(.L_x_123) ;  /* 0x00000000000c5947 */ /* 0x000fea0003800000 */
[----:B--2---:R-:W1:Y:S02]  /*3b90*/  LDG.E.U8 R157, desc[UR36][R8.64+0x58] ;  /* 0x00005824089d7981 */ /* 0x004e64000c1e1100 */
[----:B-1----:R-:W-:-:S05]  /*3ba0*/  PRMT R3, R157, 0x8880, RZ ;  /* 0x000088809d037816 */ /* 0x002fca00000000ff */
[----:B------:R-:W-:-:S07]  /*3bb0*/  IMAD R12, R3, R156, RZ ;  /* 0x0000009c030c7224 */ /* 0x000fce00078e02ff */
.L_x_123:
[----:B------:R-:W-:Y:S05]  /*3bc0*/  BSYNC B1 ;  /* 0x0000000000017941 */ /* 0x000fea0003800000 */
.L_x_122:
[----:B-1----:R-:W-:Y:S01]  /*3bd0*/  @!P5 IMAD R3, R68, R155, R12 ;  /* 0x0000009b4403d224 */ /* 0x002fe200078e020c */
[----:B------:R-:W-:Y:S04]  /*3be0*/  BSSY B1, `(.L_x_124) ;  /* 0x0000006000017945 */ /* 0x000fe80003800000 */
[----:B------:R1:W-:Y:S01]  /*3bf0*/  @!P5 STG.E.U8 desc[UR36][R4.64+0x58], R3 ;  /* 0x000058030400d986 */ /* 0x0003e2000c101124 */
[----:B------:R-:W-:Y:S05]  /*3c00*/  @P2 BRA `(.L_x_125) ;  /* 0x00000000000c2947 */ /* 0x000fea0003800000 */
[----:B--2---:R-:W1:Y:S02]  /*3c10*/  LDG.E.U8 R157, desc[UR36][R8.64+0x59] ;  /* 0x00005924089d7981 */ /* 0x004e64000c1e1100 */
[----:B-1----:R-:W-:-:S05]  /*3c20*/  PRMT R3, R157, 0x8880, RZ ;  /* 0x000088809d037816 */ /* 0x002fca00000000ff */
[----:B------:R-:W-:-:S07]  /*3c30*/  IMAD R12, R3, R156, RZ ;  /* 0x0000009c030c7224 */ /* 0x000fce00078e02ff */
.L_x_125:
[----:B------:R-:W-:Y:S05]  /*3c40*/  BSYNC B1 ;  /* 0x0000000000017941 */ /* 0x000fea0003800000 */
.L_x_124:
        /* <DEDUP_REMOVED lines=11> */
.L_x_127:
[----:B------:R-:W-:Y:S05]  /*3d00*/  BSYNC B1 ;  /* 0x0000000000017941 */ /* 0x000fea0003800000 */
.L_x_126:
[----:B-1----:R-:W-:Y:S01]  /*3d10*/  @!P4 IMAD R3, R70, R155, R12 ;  /* 0x0000009b4603c224 */ /* 0x002fe200078e020c */
[----:B------:R-:W-:Y:S04]  /*3d20*/  BSSY B1, `(.L_x_128) ;  /* 0x0000006000017945 */ /* 0x000fe80003800000 */
[----:B------:R1:W-:Y:S01]  /*3d30*/  @!P4 STG.E.U8 desc[UR36][R6.64+0x58], R3 ;  /* 0x000058030600c986 */ /* 0x0003e2000c101124 */
[----:B------:R-:W-:Y:S05]  /*3d40*/  @P3 BRA `(.L_x_129) ;  /* 0x00000000000c3947 */ /* 0x000fea0003800000 */
[----:B--2---:R-:W1:Y:S02]  /*3d50*/  LDG.E.U8 R157, desc[UR36][R10.64+0x59] ;  /* 0x000059240a9d7981 */ /* 0x004e64000c1e1100 */
[----:B-1----:R-:W-:-:S05]  /*3d60*/  PRMT R3, R157, 0x8880, RZ ;  /* 0x000088809d037816 */ /* 0x002fca00000000ff */
[----:B------:R-:W-:-:S07]  /*3d70*/  IMAD R12, R3, R156, RZ ;  /* 0x0000009c030c7224 */ /* 0x000fce00078e02ff */
.L_x_129:
[----:B------:R-:W-:Y:S05]  /*3d80*/  BSYNC B1 ;  /* 0x0000000000017941 */ /* 0x000fea0003800000 */
.L_x_128:
[----:B------:R-:W-:Y:S01]  /*3d90*/  @!P3 IMAD R71, R71, R155, R12 ;  /* 0x0000009b4747b224 */ /* 0x000fe200078e020c */
[----:B------:R-:W-:Y:S04]  /*3da0*/  BSSY B1, `(.L_x_130) ;  /* 0x0000006000017945 */ /* 0x000fe80003800000 */
[----:B------:R0:W-:Y:S01]  /*3db0*/  @!P3 STG.E.U8 desc[UR36][R6.64+0x59], R71 ;  /* 0x000059470600b986 */ /* 0x0001e2000c101124 */
[----:B------:R-:W-:Y:S05]  /*3dc0*/  @P5 BRA `(.L_x_131) ;  /* 0x00000000000c5947 */ /* 0x000fea0003800000 */
[----:B--2---:R-:W1:Y:S02]  /*3dd0*/  LDG.E.U8 R157, desc[UR36][R8.64+0x60] ;  /* 0x00006024089d7981 */ /* 0x004e64000c1e1100 */
[----:B-1----:R-:W-:-:S05]  /*3de0*/  PRMT R3, R157, 0x8880, RZ ;  /* 0x000088809d037816 */ /* 0x002fca00000000ff */
[----:B------:R-:W-:-:S07]  /*3df0*/  IMAD R12, R3, R156, RZ ;  /* 0x0000009c030c7224 */ /* 0x000fce00078e02ff */
.L_x_131:
[----:B------:R-:W-:Y:S05]  /*3e00*/  BSYNC B1 ;  /* 0x0000000000017941 */ /* 0x000fea0003800000 */
.L_x_130:
[----:B-1----:R-:W-:Y:S01]  /*3e10*/  @!P5 IMAD R3, R72, R155, R12 ;  /* 0x0000009b4803d224 */ /* 0x002fe200078e020c */
[----:B------:R-:W-:Y:S04]  /*3e20*/  BSSY B1, `(.L_x_132) ;  /* 0x0000006000017945 */ /* 0x000fe80003800000 */
[----:B------:R1:W-:Y:S01]  /*3e30*/  @!P5 STG.E.U8 desc[UR36][R4.64+0x60], R3 ;  /* 0x000060030400d986 */ /* 0x0003e2000c101124 */
[----:B------:R-:W-:Y:S05]  /*3e40*/  @P2 BRA `(.L_x_133) ;  /* 0x00000000000c2947 */ /* 0x000fea0003800000 */
[----:B--2---:R-:W1:Y:S02]  /*3e50*/  LDG.E.U8 R157, desc[UR36][R8.64+0x61] ;  /* 0x00006124089d7981 */ /* 0x004e64000c1e1100 */
[----:B-1----:R-:W-:-:S05]  /*3e60*/  PRMT R3, R157, 0x8880, RZ ;  /* 0x000088809d037816 */ /* 0x002fca00000000ff */
[----:B------:R-:W-:-:S07]  /*3e70*/  IMAD R12, R3, R156, RZ ;  /* 0x0000009c030c7224 */ /* 0x000fce00078e02ff */
.L_x_133:
[----:B------:R-:W-:Y:S05]  /*3e80*/  BSYNC B1 ;  /* 0x0000000000017941 */ /* 0x000fea0003800000 */
.L_x_132:
        /* <DEDUP_REMOVED lines=11> */
.L_x_135:
[----:B------:R-:W-:Y:S05]  /*3f40*/  BSYNC B1 ;  /* 0x0000000000017941 */ /* 0x000fea0003800000 */
.L_x_134:
[----:B-1----:R-:W-:Y:S01]  /*3f50*/  @!P4 IMAD R3, R74, R155, R12 ;  /* 0x0000009b4a03c224 */ /* 0x002fe200078e020c */
[----:B------:R-:W-:Y:S04]  /*3f60*/  BSSY B1, `(.L_x_136) ;  /* 0x0000006000017945 */ /* 0x000fe80003800000 */
[----:B------:R1:W-:Y:S01]  /*3f70*/  @!P4 STG.E.U8 desc[UR36][R6.64+0x60], R3 ;  /* 0x000060030600c986 */ /* 0x0003e2000c101124 */
[----:B------:R-:W-:Y:S05]  /*3f80*/  @P3 BRA `(.L_x_137) ;  /* 0x00000000000c3947 */ /* 0x000fea0003800000 */
[----:B--2---:R-:W1:Y:S02]  /*3f90*/  LDG.E.U8 R157, desc[UR36][R10.64+0x61] ;  /* 0x000061240a9d7981 */ /* 0x004e64000c1e1100 */
[----:B-1----:R-:W-:-:S05]  /*3fa0*/  PRMT R3, R157, 0x8880, RZ ;  /* 0x000088809d037816 */ /* 0x002fca00000000ff */
[----:B------:R-:W-:-:S07]  /*3fb0*/  IMAD R12, R3, R156, RZ ;  /* 0x0000009c030c7224 */ /* 0x000fce00078e02ff */
.L_x_137:
[----:B------:R-:W-:Y:S05]  /*3fc0*/  BSYNC B1 ;  /* 0x0000000000017941 */ /* 0x000fea0003800000 */
.L_x_136:
[----:B------:R-:W-:Y:S01]  /*3fd0*/  @!P3 IMAD R75, R75, R155, R12 ;  /* 0x0000009b4b4bb224 */ /* 0x000fe200078e020c */
[----:B------:R-:W-:Y:S04]  /*3fe0*/  BSSY B1, `(.L_x_138) ;  /* 0x0000006000017945 */ /* 0x000fe80003800000 */
[----:B------:R0:W-:Y:S01]  /*3ff0*/  @!P3 STG.E.U8 desc[UR36][R6.64+0x61], R75 ;  /* 0x0000614b0600b986 */ /* 0x0001e2000c101124 */
[----:B------:R-:W-:Y:S05]  /*4000*/  @P5 BRA `(.L_x_139) ;  /* 0x00000000000c5947 */ /* 0x000fea0003800000 */
[----:B--2---:R-:W1:Y:S02]  /*4010*/  LDG.E.U8 R157, desc[UR36][R8.64+0x68] ;  /* 0x00006824089d7981 */ /* 0x004e64000c1e1100 */
[----:B-1----:R-:W-:-:S05]  /*4020*/  PRMT R3, R157, 0x8880, RZ ;  /* 0x000088809d037816 */ /* 0x002fca00000000ff */
[----:B------:R-:W-:-:S07]  /*4030*/  IMAD R12, R3, R156, RZ ;  /* 0x0000009c030c7224 */ /* 0x000fce00078e02ff */
.L_x_139:
[----:B------:R-:W-:Y:S05]  /*4040*/  BSYNC B1 ;  /* 0x0000000000017941 */ /* 0x000fea0003800000 */
.L_x_138:
[----:B-1----:R-:W-:Y:S01]  /*4050*/  @!P5 IMAD R3, R76, R155, R12 ;  /* 0x0000009b4c03d224 */ /* 0x002fe200078e020c */
[----:B------:R-:W-:Y:S04]  /*4060*/  BSSY B1, `(.L_x_140) ;  /* 0x0000006000017945 */ /* 0x000fe80003800000 */
[----:B------:R1:W-:Y:S01]  /*4070*/  @!P5 STG.E.U8 desc[UR36][R4.64+0x68], R3 ;  /* 0x000068030400d986 */ /* 0x0003e2000c101124 */
[----:B------:R-:W-:Y:S05]  /*4080*/  @P2 BRA `(.L_x_141) ;  /* 0x00000000000c2947 */ /* 0x000fea0003800000 */
[----:B--2---:R-:W1:Y:S02]  /*4090*/  LDG.E.U8 R157, desc[UR36][R8.64+0x69] ;  /* 0x00006924089d7981 */ /* 0x004e64000c1e1100 */
[----:B-1----:R-:W-:-:S05]  /*40a0*/  PRMT R3, R157, 0x8880, RZ ;  /* 0x000088809d037816 */ /* 0x002fca00000000ff */
[----:B------:R-:W-:-:S07]  /*40b0*/  IMAD R12, R3, R156, RZ ;  /* 0x0000009c030c7224 */ /* 0x000fce00078e02ff */
.L_x_141:
[----:B------:R-:W-:Y:S05]  /*40c0*/  BSYNC B1 ;  /* 0x0000000000017941 */ /* 0x000fea0003800000 */
.L_x_140:
        /* <DEDUP_REMOVED lines=11> */
.L_x_143:
[----:B------:R-:W-:Y:S05]  /*4180*/  BSYNC B1 ;  /* 0x0000000000017941 */ /* 0x000fea0003800000 */
.L_x_142:
[----:B-1----:R-:W-:Y:S01]  /*4190*/  @!P4 IMAD R3, R78, R155, R12 ;  /* 0x0000009b4e03c224 */ /* 0x002fe200078e020c */
[----:B------:R-:W-:Y:S04]  /*41a0*/  BSSY B1, `(.L_x_144) ;  /* 0x0000006000017945 */ /* 0x000fe80003800000 */
[----:B------:R1:W-:Y:S01]  /*41b0*/  @!P4 STG.E.U8 desc[UR36][R6.64+0x68], R3 ;  /* 0x000068030600c986 */ /* 0x0003e2000c101124 */
[----:B------:R-:W-:Y:S05]  /*41c0*/  @P3 BRA `(.L_x_145) ;  /* 0x00000000000c3947 */ /* 0x000fea0003800000 */
[----:B--2---:R-:W1:Y:S02]  /*41d0*/  LDG.E.U8 R157, desc[UR36][R10.64+0x69] ;  /* 0x000069240a9d7981 */ /* 0x004e64000c1e1100 */
[----:B-1----:R-:W-:-:S05]  /*41e0*/  PRMT R3, R157, 0x8880, RZ ;  /* 0x000088809d037816 */ /* 0x002fca00000000ff */
[----:B------:R-:W-:-:S07]  /*41f0*/  IMAD R12, R3, R156, RZ ;  /* 0x0000009c030c7224 */ /* 0x000fce00078e02ff */
.L_x_145:
[----:B------:R-:W-:Y:S05]  /*4200*/  BSYNC B1 ;  /* 0x0000000000017941 */ /* 0x000fea0003800000 */
.L_x_144:
[----:B------:R-:W-:Y:S01]  /*4210*/  @!P3 IMAD R79, R79, R155, R12 ;  /* 0x0000009b4f4fb224 */ /* 0x000fe200078e020c */
[----:B------:R-:W-:Y:S04]  /*4220*/  BSSY B1, `(.L_x_146) ;  /* 0x0000006000017945 */ /* 0x000fe80003800000 */
[----:B------:R0:W-:Y:S01]  /*4230*/  @!P3 STG.E.U8 desc[UR36][R6.64+0x69], R79 ;  /* 0x0000694f0600b986 */ /* 0x0001e2000c101124 */
[----:B------:R-:W-:Y:S05]  /*4240*/  @P5 BRA `(.L_x_147) ;  /* 0x00000000000c5947 */ /* 0x000fea0003800000 */
[----:B--2---:R-:W1:Y:S02]  /*4250*/  LDG.E.U8 R157, desc[UR36][R8.64+0x70] ;  /* 0x00007024089d7981 */ /* 0x004e64000c1e1100 */
[----:B-1----:R-:W-:-:S05]  /*4260*/  PRMT R3, R157, 0x8880, RZ ;  /* 0x000088809d037816 */ /* 0x002fca00000000ff */
[----:B------:R-:W-:-:S07]  /*4270*/  IMAD R12, R3, R156, RZ ;  /* 0x0000009c030c7224 */ /* 0x000fce00078e02ff */
.L_x_147:
[----:B------:R-:W-:Y:S05]  /*4280*/  BSYNC B1 ;  /* 0x0000000000017941 */ /* 0x000fea0003800000 */
.L_x_146:
[----:B-1----:R-:W-:Y:S01]  /*4290*/  @!P5 IMAD R3, R80, R155, R12 ;  /* 0x0000009b5003d224 */ /* 0x002fe200078e020c */
[----:B------:R-:W-:Y:S04]  /*42a0*/  BSSY B1, `(.L_x_148) ;  /* 0x0000006000017945 */ /* 0x000fe80003800000 */
[----:B------:R1:W-:Y:S01]  /*42b0*/  @!P5 STG.E.U8 desc[UR36][R4.64+0x70], R3 ;  /* 0x000070030400d986 */ /* 0x0003e2000c101124 */
[----:B------:R-:W-:Y:S05]  /*42c0*/  @P2 BRA `(.L_x_149) ;  /* 0x00000000000c2947 */ /* 0x000fea0003800000 */
[----:B--2---:R-:W1:Y:S02]  /*42d0*/  LDG.E.U8 R157, desc[UR36][R8.64+0x71] ;  /* 0x00007124089d7981 */ /* 0x004e64000c1e1100 */
[----:B-1----:R-:W-:-:S05]  /*42e0*/  PRMT R3, R157, 0x8880, RZ ;  /* 0x000088809d037816 */ /* 0x002fca00000000ff */
[----:B------:R-:W-:-:S07]  /*42f0*/  IMAD R12, R3, R156, RZ ;  /* 0x0000009c030c7224 */ /* 0x000fce00078e02ff */
.L_x_149:
[----:B------:R-:W-:Y:S05]  /*4300*/  BSYNC B1 ;  /* 0x0000000000017941 */ /* 0x000fea0003800000 */
.L_x_148:
        /* <DEDUP_REMOVED lines=11> */
.L_x_151:
[----:B------:R-:W-:Y:S05]  /*43c0*/  BSYNC B1 ;  /* 0x0000000000017941 */ /* 0x000fea0003800000 */
.L_x_150:
[----:B-1----:R-:W-:Y:S01]  /*43d0*/  @!P4 IMAD R3, R82, R155, R12 ;  /* 0x0000009b5203c224 */ /* 0x002fe200078e020c */
[----:B------:R-:W-:Y:S04]  /*43e0*/  BSSY B1, `(.L_x_152) ;  /* 0x0000006000017945 */ /* 0x000fe80003800000 */
[----:B------:R1:W-:Y:S01]  /*43f0*/  @!P4 STG.E.U8 desc[UR36][R6.64+0x70], R3 ;  /* 0x000070030600c986 */ /* 0x0003e2000c101124 */
[----:B------:R-:W-:Y:S05]  /*4400*/  @P3 BRA `(.L_x_153) ;  /* 0x00000000000c3947 */ /* 0x000fea0003800000 */
[----:B--2---:R-:W1:Y:S02]  /*4410*/  LDG.E.U8 R157, desc[UR36][R10.64+0x71] ;  /* 0x000071240a9d7981 */ /* 0x004e64000c1e1100 */
[----:B-1----:R-:W-:-:S05]  /*4420*/  PRMT R3, R157, 0x8880, RZ ;  /* 0x000088809d037816 */ /* 0x002fca00000000ff */
[----:B------:R-:W-:-:S07]  /*4430*/  IMAD R12, R3, R156, RZ ;  /* 0x0000009c030c7224 */ /* 0x000fce00078e02ff */
.L_x_153:
[----:B------:R-:W-:Y:S05]  /*4440*/  BSYNC B1 ;  /* 0x0000000000017941 */ /* 0x000fea0003800000 */
.L_x_152:
[----:B------:R-:W-:Y:S01]  /*4450*/  @!P3 IMAD R83, R83, R155, R12 ;  /* 0x0000009b5353b224 */ /* 0x000fe200078e020c */
[----:B------:R-:W-:Y:S04]  /*4460*/  BSSY B1, `(.L_x_154) ;  /* 0x0000006000017945 */ /* 0x000fe80003800000 */
[----:B------:R0:W-:Y:S01]  /*4470*/  @!P3 STG.E.U8 desc[UR36][R6.64+0x71], R83 ;  /* 0x000071530600b986 */ /* 0x0001e2000c101124 */
[----:B------:R-:W-:Y:S05]  /*4480*/  @P5 BRA `(.L_x_155) ;  /* 0x00000000000c5947 */ /* 0x000fea0003800000 */
[----:B--2---:R-:W1:Y:S02]  /*4490*/  LDG.E.U8 R157, desc[UR36][R8.64+0x78] ;  /* 0x00007824089d7981 */ /* 0x004e64000c1e1100 */
[----:B-1----:R-:W-:-:S05]  /*44a0*/  PRMT R3, R157, 0x8880, RZ ;  /* 0x000088809d037816 */ /* 0x002fca00000000ff */
[----:B------:R-:W-:-:S07]  /*44b0*/  IMAD R12, R3, R156, RZ ;  /* 0x0000009c030c7224 */ /* 0x000fce00078e02ff */
.L_x_155:
[----:B------:R-:W-:Y:S05]  /*44c0*/  BSYNC B1 ;  /* 0x0000000000017941 */ /* 0x000fea0003800000 */
.L_x_154:
[----:B-1----:R-:W-:Y:S01]  /*44d0*/  @!P5 IMAD R3, R84, R155, R12 ;  /* 0x0000009b5403d224 */ /* 0x002fe200078e020c */
[----:B------:R-:W-:Y:S04]  /*44e0*/  BSSY B1, `(.L_x_156) ;  /* 0x0000006000017945 */ /* 0x000fe80003800000 */
[----:B------:R1:W-:Y:S01]  /*44f0*/  @!P5 STG.E.U8 desc[UR36][R4.64+0x78], R3 ;  /* 0x000078030400d986 */ /* 0x0003e2000c101124 */
[----:B------:R-:W-:Y:S05]  /*4500*/  @P2 BRA `(.L_x_157) ;  /* 0x00000000000c2947 */ /* 0x000fea0003800000 */
[----:B--2---:R-:W1:Y:S02]  /*4510*/  LDG.E.U8 R157, desc[UR36][R8.64+0x79] ;  /* 0x00007924089d7981 */ /* 0x004e64000c1e1100 */
[----:B-1----:R-:W-:-:S05]  /*4520*/  PRMT R3, R157, 0x8880, RZ ;  /* 0x000088809d037816 */ /* 0x002fca00000000ff */
[----:B------:R-:W-:-:S07]  /*4530*/  IMAD R12, R3, R156, RZ ;  /* 0x0000009c030c7224 */ /* 0x000fce00078e02ff */
.L_x_157:
[----:B------:R-:W-:Y:S05]  /*4540*/  BSYNC B1 ;  /* 0x0000000000017941 */ /* 0x000fea0003800000 */
.L_x_156:
        /* <DEDUP_REMOVED lines=11> */
.L_x_159:
[----:B------:R-:W-:Y:S05]  /*4600*/  BSYNC B1 ;  /* 0x0000000000017941 */ /* 0x000fea0003800000 */
.L_x_158:
[----:B-1----:R-:W-:Y:S01]  /*4610*/  @!P4 IMAD R3, R86, R155, R12 ;  /* 0x0000009b5603c224 */ /* 0x002fe200078e020c */
[----:B------:R-:W-:Y:S04]  /*4620*/  BSSY B1, `(.L_x_160) ;  /* 0x0000006000017945 */ /* 0x000fe80003800000 */
[----:B------:R1:W-:Y:S01]  /*4630*/  @!P4 STG.E.U8 desc[UR36][R6.64+0x78], R3 ;  /* 0x000078030600c986 */ /* 0x0003e2000c101124 */
[----:B------:R-:W-:Y:S05]  /*4640*/  @P3 BRA `(.L_x_161) ;  /* 0x00000000000c3947 */ /* 0x000fea0003800000 */
[----:B--2---:R-:W1:Y:S02]  /*4650*/  LDG.E.U8 R157, desc[UR36][R10.64+0x79] ;  /* 0x000079240a9d7981 */ /* 0x004e64000c1e1100 */
[----:B-1----:R-:W-:-:S05]  /*4660*/  PRMT R3, R157, 0x8880, RZ ;  /* 0x000088809d037816 */ /* 0x002fca00000000ff */
[----:B------:R-:W-:-:S07]  /*4670*/  IMAD R12, R3, R156, RZ ;  /* 0x0000009c030c7224 */ /* 0x000fce00078e02ff */
.L_x_161:
[----:B------:R-:W-:Y:S05]  /*4680*/  BSYNC B1 ;  /* 0x0000000000017941 */ /* 0x000fea0003800000 */
.L_x_160:
[----:B------:R-:W-:Y:S01]  /*4690*/  @!P3 IMAD R87, R87, R155, R12 ;  /* 0x0000009b5757b224 */ /* 0x000fe200078e020c */
[----:B------:R-:W-:Y:S04]  /*46a0*/  BSSY B1, `(.L_x_162) ;  /* 0x0000006000017945 */ /* 0x000fe80003800000 */
[----:B------:R0:W-:Y:S01]  /*46b0*/  @!P3 STG.E.U8 desc[UR36][R6.64+0x79], R87 ;  /* 0x000079570600b986 */ /* 0x0001e2000c101124 */
[----:B------:R-:W-:Y:S05]  /*46c0*/  @P5 BRA `(.L_x_163) ;  /* 0x00000000000c5947 */ /* 0x000fea0003800000 */
[----:B--2---:R-:W1:Y:S02]  /*46d0*/  LDG.E.U8 R157, desc[UR36][R8.64+0x80] ;  /* 0x00008024089d7981 */ /* 0x004e64000c1e1100 */
[----:B-1----:R-:W-:-:S05]  /*46e0*/  PRMT R3, R157, 0x8880, RZ ;  /* 0x000088809d037816 */ /* 0x002fca00000000ff */
[----:B------:R-:W-:-:S07]  /*46f0*/  IMAD R12, R3, R156, RZ ;  /* 0x0000009c030c7224 */ /* 0x000fce00078e02ff */
.L_x_163:
[----:B------:R-:W-:Y:S05]  /*4700*/  BSYNC B1 ;  /* 0x0000000000017941 */ /* 0x000fea0003800000 */
.L_x_162:
[----:B-1----:R-:W-:Y:S01]  /*4710*/  @!P5 IMAD R3, R88, R155, R12 ;  /* 0x0000009b5803d224 */ /* 0x002fe200078e020c */
[----:B------:R-:W-:Y:S04]  /*4720*/  BSSY B1, `(.L_x_164) ;  /* 0x0000006000017945 */ /* 0x000fe80003800000 */
[----:B------:R1:W-:Y:S01]  /*4730*/  @!P5 STG.E.U8 desc[UR36][R4.64+0x80], R3 ;  /* 0x000080030400d986 */ /* 0x0003e2000c101124 */
[----:B------:R-:W-:Y:S05]  /*4740*/  @P2 BRA `(.L_x_165) ;  /* 0x00000000000c2947 */ /* 0x000fea0003800000 */
[----:B--2---:R-:W1:Y:S02]  /*4750*/  LDG.E.U8 R157, desc[UR36][R8.64+0x81] ;  /* 0x00008124089d7981 */ /* 0x004e64000c1e1100 */
[----:B-1----:R-:W-:-:S05]  /*4760*/  PRMT R3, R157, 0x8880, RZ ;  /* 0x000088809d037816 */ /* 0x002fca00000000ff */
[----:B------:R-:W-:-:S07]  /*4770*/  IMAD R12, R3, R156, RZ ;  /* 0x0000009c030c7224 */ /* 0x000fce00078e02ff */
.L_x_165:
[----:B------:R-:W-:Y:S05]  /*4780*/  BSYNC B1 ;  /* 0x0000000000017941 */ /* 0x000fea0003800000 */
.L_x_164:
        /* <DEDUP_REMOVED lines=11> */
.L_x_167:
[----:B------:R-:W-:Y:S05]  /*4840*/  BSYNC B1 ;  /* 0x0000000000017941 */ /* 0x000fea0003800000 */
.L_x_166:
[----:B-1----:R-:W-:Y:S01]  /*4850*/  @!P4 IMAD R3, R90, R155, R12 ;  /* 0x0000009b5a03c224 */ /* 0x002fe200078e020c */
[----:B------:R-:W-:Y:S04]  /*4860*/  BSSY B1, `(.L_x_168) ;  /* 0x0000006000017945 */ /* 0x000fe80003800000 */
[----:B------:R1:W-:Y:S01]  /*4870*/  @!P4 STG.E.U8 desc[UR36][R6.64+0x80], R3 ;  /* 0x000080030600c986 */ /* 0x0003e2000c101124 */
[----:B------:R-:W-:Y:S05]  /*4880*/  @P3 BRA `(.L_x_169) ;  /* 0x00000000000c3947 */ /* 0x000fea0003800000 */
[----:B--2---:R-:W1:Y:S02]  /*4890*/  LDG.E.U8 R157, desc[UR36][R10.64+0x81] ;  /* 0x000081240a9d7981 */ /* 0x004e64000c1e1100 */
[----:B-1----:R-:W-:-:S05]  /*48a0*/  PRMT R3, R157, 0x8880, RZ ;  /* 0x000088809d037816 */ /* 0x002fca00000000ff */
[----:B------:R-:W-:-:S07]  /*48b0*/  IMAD R12, R3, R156, RZ ;  /* 0x0000009c030c7224 */ /* 0x000fce00078e02ff */
.L_x_169:
[----:B------:R-:W-:Y:S05]  /*48c0*/  BSYNC B1 ;  /* 0x0000000000017941 */ /* 0x000fea0003800000 */
.L_x_168:
[----:B------:R-:W-:Y:S01]  /*48d0*/  @!P3 IMAD R91, R91, R155, R12 ;  /* 0x0000009b5b5bb224 */ /* 0x000fe200078e020c */
[----:B------:R-:W-:Y:S04]  /*48e0*/  BSSY B1, `(.L_x_170) ;  /* 0x0000006000017945 */ /* 0x000fe80003800000 */
[----:B------:R0:W-:Y:S01]  /*48f0*/  @!P3 STG.E.U8 desc[UR36][R6.64+0x81], R91 ;  /* 0x0000815b0600b986 */ /* 0x0001e2000c101124 */
[----:B------:R-:W-:Y:S05]  /*4900*/  @P5 BRA `(.L_x_171) ;  /* 0x00000000000c5947 */ /* 0x000fea0003800000 */
[----:B--2---:R-:W1:Y:S02]  /*4910*/  LDG.E.U8 R157, desc[UR36][R8.64+0x88] ;  /* 0x00008824089d7981 */ /* 0x004e64000c1e1100 */
[----:B-1----:R-:W-:-:S05]  /*4920*/  PRMT R3, R157, 0x8880, RZ ;  /* 0x000088809d037816 */ /* 0x002fca00000000ff */
[----:B------:R-:W-:-:S07]  /*4930*/  IMAD R12, R3, R156, RZ ;  /* 0x0000009c030c7224 */ /* 0x000fce00078e02ff */
.L_x_171:
[----:B------:R-:W-:Y:S05]  /*4940*/  BSYNC B1 ;  /* 0x0000000000017941 */ /* 0x000fea0003800000 */
.L_x_170:
[----:B-1----:R-:W-:Y:S01]  /*4950*/  @!P5 IMAD R3, R92, R155, R12 ;  /* 0x0000009b5c03d224 */ /* 0x002fe200078e020c */
[----:B------:R-:W-:Y:S04]  /*4960*/  BSSY B1, `(.L_x_172) ;  /* 0x0000006000017945 */ /* 0x000fe80003800000 */
[----:B------:R1:W-:Y:S01]  /*4970*/  @!P5 STG.E.U8 desc[UR36][R4.64+0x88], R3 ;  /* 0x000088030400d986 */ /* 0x0003e2000c101124 */
[----:B------:R-:W-:Y:S05]  /*4980*/  @P2 BRA `(.L_x_173) ;  /* 0x00000000000c2947 */ /* 0x000fea0003800000 */
[----:B--2---:R-:W1:Y:S02]  /*4990*/  LDG.E.U8 R157, desc[UR36][R8.64+0x89] ;  /* 0x00008924089d7981 */ /* 0x004e64000c1e1100 */
[----:B-1----:R-:W-:-:S05]  /*49a0*/  PRMT R3, R157, 0x8880, RZ ;  /* 0x000088809d037816 */ /* 0x002fca00000000ff */
[----:B------:R-:W-:-:S07]  /*49b0*/  IMAD R12, R3, R156, RZ ;  /* 0x0000009c030c7224 */ /* 0x000fce00078e02ff */
.L_x_173:
[----:B------:R-:W-:Y:S05]  /*49c0*/  BSYNC B1 ;  /* 0x0000000000017941 */ /* 0x000fea0003800000 */
.L_x_172:
        /* <DEDUP_REMOVED lines=11> */
.L_x_175:
[----:B------:R-:W-:Y:S05]  /*4a80*/  BSYNC B1 ;  /* 0x0000000000017941 */ /* 0x000fea0003800000 */
.L_x_174:
[----:B-1----:R-:W-:Y:S01]  /*4a90*/  @!P4 IMAD R3, R94, R155, R12 ;  /* 0x0000009b5e03c224 */ /* 0x002fe200078e020c */
[----:B------:R-:W-:Y:S04]  /*4aa0*/  BSSY B1, `(.L_x_176) ;  /* 0x0000006000017945 */ /* 0x000fe80003800000 */
[----:B------:R1:W-:Y:S01]  /*4ab0*/  @!P4 STG.E.U8 desc[UR36][R6.64+0x88], R3 ;  /* 0x000088030600c986 */ /* 0x0003e2000c101124 */
[----:B------:R-:W-:Y:S05]  /*4ac0*/  @P3 BRA `(.L_x_177) ;  /* 0x00000000000c3947 */ /* 0x000fea0003800000 */
[----:B--2---:R-:W1:Y:S02]  /*4ad0*/  LDG.E.U8 R157, desc[UR36][R10.64+0x89] ;  /* 0x000089240a9d7981 */ /* 0x004e64000c1e1100 */
[----:B-1----:R-:W-:-:S05]  /*4ae0*/  PRMT R3, R157, 0x8880, RZ ;  /* 0x000088809d037816 */ /* 0x002fca00000000ff */
[----:B------:R-:W-:-:S07]  /*4af0*/  IMAD R12, R3, R156, RZ ;  /* 0x0000009c030c7224 */ /* 0x000fce00078e02ff */
.L_x_177:
[----:B------:R-:W-:Y:S05]  /*4b00*/  BSYNC B1 ;  /* 0x0000000000017941 */ /* 0x000fea0003800000 */
.L_x_176:
[----:B------:R-:W-:Y:S01]  /*4b10*/  @!P3 IMAD R95, R95, R155, R12 ;  /* 0x0000009b5f5fb224 */ /* 0x000fe200078e020c */
[----:B------:R-:W-:Y:S04]  /*4b20*/  BSSY B1, `(.L_x_178) ;  /* 0x0000006000017945 */ /* 0x000fe80003800000 */
[----:B------:R0:W-:Y:S01]  /*4b30*/  @!P3 STG.E.U8 desc[UR36][R6.64+0x89], R95 ;  /* 0x0000895f0600b986 */ /* 0x0001e2000c101124 */
[----:B------:R-:W-:Y:S05]  /*4b40*/  @P5 BRA `(.L_x_179) ;  /* 0x00000000000c5947 */ /* 0x000fea0003800000 */
[----:B--2---:R-:W1:Y:S02]  /*4b50*/  LDG.E.U8 R157, desc[UR36][R8.64+0x90] ;  /* 0x00009024089d7981 */ /* 0x004e64000c1e1100 */
[----:B-1----:R-:W-:-:S05]  /*4b60*/  PRMT R3, R157, 0x8880, RZ ;  /* 0x000088809d037816 */ /* 0x002fca00000000ff */
[----:B------:R-:W-:-:S07]  /*4b70*/  IMAD R12, R3, R156, RZ ;  /* 0x0000009c030c7224 */ /* 0x000fce00078e02ff */
.L_x_179:
[----:B------:R-:W-:Y:S05]  /*4b80*/  BSYNC B1 ;  /* 0x0000000000017941 */ /* 0x000fea0003800000 */
.L_x_178:
[----:B-1----:R-:W-:Y:S01]  /*4b90*/  @!P5 IMAD R3, R96, R155, R12 ;  /* 0x0000009b6003d224 */ /* 0x002fe200078e020c */
[----:B------:R-:W-:Y:S04]  /*4ba0*/  BSSY B1, `(.L_x_180) ;  /* 0x0000006000017945 */ /* 0x000fe80003800000 */
[----:B------:R1:W-:Y:S01]  /*4bb0*/  @!P5 STG.E.U8 desc[UR36][R4.64+0x90], R3 ;  /* 0x000090030400d986 */ /* 0x0003e2000c101124 */
[----:B------:R-:W-:Y:S05]  /*4bc0*/  @P2 BRA `(.L_x_181) ;  /* 0x00000000000c2947 */ /* 0x000fea0003800000 */
[----:B--2---:R-:W1:Y:S02]  /*4bd0*/  LDG.E.U8 R157, desc[UR36][R8.64+0x91] ;  /* 0x00009124089d7981 */ /* 0x004e64000c1e1100 */
[----:B-1----:R-:W-:-:S05]  /*4be0*/  PRMT R3, R157, 0x8880, RZ ;  /* 0x000088809d037816 */ /* 0x002fca00000000ff */
[----:B------:R-:W-:-:S07]  /*4bf0*/  IMAD R12, R3, R156, RZ ;  /* 0x0000009c030c7224 */ /* 0x000fce00078e02ff */
.L_x_181:
[----:B------:R-:W-:Y:S05]  /*4c00*/  BSYNC B1 ;  /* 0x0000000000017941 */ /* 0x000fea0003800000 */
.L_x_180:
        /* <DEDUP_REMOVED lines=11> */
.L_x_183:
[----:B------:R-:W-:Y:S05]  /*4cc0*/  BSYNC B1 ;  /* 0x0000000000017941 */ /* 0x000fea0003800000 */
.L_x_182:
[----:B-1----:R-:W-:Y:S01]  /*4cd0*/  @!P4 IMAD R3, R98, R155, R12 ;  /* 0x0000009b6203c224 */ /* 0x002fe200078e020c */
[----:B------:R-:W-:Y:S04]  /*4ce0*/  BSSY B1, `(.L_x_184) ;  /* 0x0000006000017945 */ /* 0x000fe80003800000 */
[----:B------:R1:W-:Y:S01]  /*4cf0*/  @!P4 STG.E.U8 desc[UR36][R6.64+0x90], R3 ;  /* 0x000090030600c986 */ /* 0x0003e2000c101124 */
[----:B------:R-:W-:Y:S05]  /*4d00*/  @P3 BRA `(.L_x_185) ;  /* 0x00000000000c3947 */ /* 0x000fea0003800000 */
[----:B--2---:R-:W1:Y:S02]  /*4d10*/  LDG.E.U8 R157, desc[UR36][R10.64+0x91] ;  /* 0x000091240a9d7981 */ /* 0x004e64000c1e1100 */
[----:B-1----:R-:W-:-:S05]  /*4d20*/  PRMT R3, R157, 0x8880, RZ ;  /* 0x000088809d037816 */ /* 0x002fca00000000ff */
[----:B------:R-:W-:-:S07]  /*4d30*/  IMAD R12, R3, R156, RZ ;  /* 0x0000009c030c7224 */ /* 0x000fce00078e02ff */
.L_x_185:
[----:B------:R-:W-:Y:S05]  /*4d40*/  BSYNC B1 ;  /* 0x0000000000017941 */ /* 0x000fea0003800000 */
.L_x_184:
[----:B------:R-:W-:Y:S01]  /*4d50*/  @!P3 IMAD R99, R99, R155, R12 ;  /* 0x0000009b6363b224 */ /* 0x000fe200078e020c */
[----:B------:R-:W-:Y:S04]  /*4d60*/  BSSY B1, `(.L_x_186) ;  /* 0x0000006000017945 */ /* 0x000fe80003800000 */
[----:B------:R0:W-:Y:S01]  /*4d70*/  @!P3 STG.E.U8 desc[UR36][R6.64+0x91], R99 ;  /* 0x000091630600b986 */ /* 0x0001e2000c101124 */
[----:B------:R-:W-:Y:S05]  /*4d80*/  @P5 BRA `(.L_x_187) ;  /* 0x00000000000c5947 */ /* 0x000fea0003800000 */
[----:B--2---:R-:W1:Y:S02]  /*4d90*/  LDG.E.U8 R157, desc[UR36][R8.64+0x98] ;  /* 0x00009824089d7981 */ /* 0x004e64000c1e1100 */
[----:B-1----:R-:W-:-:S05]  /*4da0*/  PRMT R3, R157, 0x8880, RZ ;  /* 0x000088809d037816 */ /* 0x002fca00000000ff */
[----:B------:R-:W-:-:S07]  /*4db0*/  IMAD R12, R3, R156, RZ ;  /* 0x0000009c030c7224 */ /* 0x000fce00078e02ff */
.L_x_187:
[----:B------:R-:W-:Y:S05]  /*4dc0*/  BSYNC B1 ;  /* 0x0000000000017941 */ /* 0x000fea0003800000 */
.L_x_186:
[----:B-1----:R-:W-:Y:S01]  /*4dd0*/  @!P5 IMAD R3, R100, R155, R12 ;  /* 0x0000009b6403d224 */ /* 0x002fe200078e020c */
[----:B------:R-:W-:Y:S04]  /*4de0*/  BSSY B1, `(.L_x_188) ;  /* 0x0000006000017945 */ /* 0x000fe80003800000 */
[----:B------:R1:W-:Y:S01]  /*4df0*/  @!P5 STG.E.U8 desc[UR36][R4.64+0x98], R3 ;  /* 0x000098030400d986 */ /* 0x0003e2000c101124 */
[----:B------:R-:W-:Y:S05]  /*4e00*/  @P2 BRA `(.L_x_189) ;  /* 0x00000000000c2947 */ /* 0x000fea0003800000 */
[----:B--2---:R-:W1:Y:S02]  /*4e10*/  LDG.E.U8 R157, desc[UR36][R8.64+0x99] ;  /* 0x00009924089d7981 */ /* 0x004e64000c1e1100 */
[----:B-1----:R-:W-:-:S05]  /*4e20*/  PRMT R3, R157, 0x8880, RZ ;  /* 0x000088809d037816 */ /* 0x002fca00000000ff */
[----:B------:R-:W-:-:S07]  /*4e30*/  IMAD R12, R3, R156, RZ ;  /* 0x0000009c030c7224 */ /* 0x000fce00078e02ff */
.L_x_189:
[----:B------:R-:W-:Y:S05]  /*4e40*/  BSYNC B1 ;  /* 0x0000000000017941 */ /* 0x000fea0003800000 */
.L_x_188:
        /* <DEDUP_REMOVED lines=11> */
.L_x_191:
[----:B------:R-:W-:Y:S05]  /*4f00*/  BSYNC B1 ;  /* 0x0000000000017941 */ /* 0x000fea0003800000 */
.L_x_190:
[----:B-1----:R-:W-:Y:S01]  /*4f10*/  @!P4 IMAD R3, R102, R155, R12 ;  /* 0x0000009b6603c224 */ /* 0x002fe200078e020c */
[----:B------:R-:W-:Y:S04]  /*4f20*/  BSSY B1, `(.L_x_192) ;  /* 0x0000006000017945 */ /* 0x000fe80003800000 */
[----:B------:R1:W-:Y:S01]  /*4f30*/  @!P4 STG.E.U8 desc[UR36][R6.64+0x98], R3 ;  /* 0x000098030600c986 */ /* 0x0003e2000c101124 */
[----:B------:R-:W-:Y:S05]  /*4f40*/  @P3 BRA `(.L_x_193) ;  /* 0x00000000000c3947 */ /* 0x000fea0003800000 */
[----:B--2---:R-:W1:Y:S02]  /*4f50*/  LDG.E.U8 R157, desc[UR36][R10.64+0x99] ;  /* 0x000099240a9d7981 */ /* 0x004e64000c1e1100 */
[----:B-1----:R-:W-:-:S05]  /*4f60*/  PRMT R3, R157, 0x8880, RZ ;  /* 0x000088809d037816 */ /* 0x002fca00000000ff */
[----:B------:R-:W-:-:S07]  /*4f70*/  IMAD R12, R3, R156, RZ ;  /* 0x0000009c030c7224 */ /* 0x000fce00078e02ff */
.L_x_193:
[----:B------:R-:W-:Y:S05]  /*4f80*/  BSYNC B1 ;  /* 0x0000000000017941 */ /* 0x000fea0003800000 */
.L_x_192:
[----:B------:R-:W-:Y:S01]  /*4f90*/  @!P3 IMAD R103, R103, R155, R12 ;  /* 0x0000009b6767b224 */ /* 0x000fe200078e020c */
[----:B------:R-:W-:Y:S04]  /*4fa0*/  BSSY B1, `(.L_x_194) ;  /* 0x0000006000017945 */ /* 0x000fe80003800000 */
[----:B------:R0:W-:Y:S01]  /*4fb0*/  @!P3 STG.E.U8 desc[UR36][R6.64+0x99], R103 ;  /* 0x000099670600b986 */ /* 0x0001e2000c101124 */
[----:B------:R-:W-:Y:S05]  /*4fc0*/  @P5 BRA `(.L_x_195) ;  /* 0x00000000000c5947 */ /* 0x000fea0003800000 */
[----:B--2---:R-:W1:Y:S02]  /*4fd0*/  LDG.E.U8 R157, desc[UR36][R8.64+0xa0] ;  /* 0x0000a024089d7981 */ /* 0x004e64000c1e1100 */
[----:B-1----:R-:W-:-:S05]  /*4fe0*/  PRMT R3, R157, 0x8880, RZ ;  /* 0x000088809d037816 */ /* 0x002fca00000000ff */
[----:B------:R-:W-:-:S07]  /*4ff0*/  IMAD R12, R3, R156, RZ ;  /* 0x0000009c030c7224 */ /* 0x000fce00078e02ff */
.L_x_195:
[----:B------:R-:W-:Y:S05]  /*5000*/  BSYNC B1 ;  /* 0x0000000000017941 */ /* 0x000fea0003800000 */
.L_x_194:
[----:B-1----:R-:W-:Y:S01]  /*5010*/  @!P5 IMAD R3, R104, R155, R12 ;  /* 0x0000009b6803d224 */ /* 0x002fe200078e020c */
[----:B------:R-:W-:Y:S04]  /*5020*/  BSSY B1, `(.L_x_196) ;  /* 0x0000006000017945 */ /* 0x000fe80003800000 */
[----:B------:R1:W-:Y:S01]  /*5030*/  @!P5 STG.E.U8 desc[UR36][R4.64+0xa0], R3 ;  /* 0x0000a0030400d986 */ /* 0x0003e2000c101124 */
[----:B------:R-:W-:Y:S05]  /*5040*/  @P2 BRA `(.L_x_197) ;  /* 0x00000000000c2947 */ /* 0x000fea0003800000 */
[----:B--2---:R-:W1:Y:S02]  /*5050*/  LDG.E.U8 R157, desc[UR36][R8.64+0xa1] ;  /* 0x0000a124089d7981 */ /* 0x004e64000c1e1100 */
[----:B-1----:R-:W-:-:S05]  /*5060*/  PRMT R3, R157, 0x8880, RZ ;  /* 0x000088809d037816 */ /* 0x002fca00000000ff */
[----:B------:R-:W-:-:S07]  /*5070*/  IMAD R12, R3, R156, RZ ;  /* 0x0000009c030c7224 */ /* 0x000fce00078e02ff */
.L_x_197:
[----:B------:R-:W-:Y:S05]  /*5080*/  BSYNC B1 ;  /* 0x0000000000017941 */ /* 0x000fea0003800000 */
.L_x_196:
        /* <DEDUP_REMOVED lines=11> */
.L_x_199:
[----:B------:R-:W-:Y:S05]  /*5140*/  BSYNC B1 ;  /* 0x0000000000017941 */ /* 0x000fea0003800000 */
.L_x_198:
[----:B-1----:R-:W-:Y:S01]  /*5150*/  @!P4 IMAD R3, R106, R155, R12 ;  /* 0x0000009b6a03c224 */ /* 0x002fe200078e020c */
[----:B------:R-:W-:Y:S04]  /*5160*/  BSSY B1, `(.L_x_200) ;  /* 0x0000006000017945 */ /* 0x000fe80003800000 */
[----:B------:R1:W-:Y:S01]  /*5170*/  @!P4 STG.E.U8 desc[UR36][R6.64+0xa0], R3 ;  /* 0x0000a0030600c986 */ /* 0x0003e2000c101124 */
[----:B------:R-:W-:Y:S05]  /*5180*/  @P3 BRA `(.L_x_201) ;  /* 0x00000000000c3947 */ /* 0x000fea0003800000 */
[----:B--2---:R-:W1:Y:S02]  /*5190*/  LDG.E.U8 R157, desc[UR36][R10.64+0xa1] ;  /* 0x0000a1240a9d7981 */ /* 0x004e64000c1e1100 */
[----:B-1----:R-:W-:-:S05]  /*51a0*/  PRMT R3, R157, 0x8880, RZ ;  /* 0x000088809d037816 */ /* 0x002fca00000000ff */
[----:B------:R-:W-:-:S07]  /*51b0*/  IMAD R12, R3, R156, RZ ;  /* 0x0000009c030c7224 */ /* 0x000fce00078e02ff */
.L_x_201:
[----:B------:R-:W-:Y:S05]  /*51c0*/  BSYNC B1 ;  /* 0x0000000000017941 */ /* 0x000fea0003800000 */
.L_x_200:
[----:B------:R-:W-:Y:S01]  /*51d0*/  @!P3 IMAD R107, R107, R155, R12 ;  /* 0x0000009b6b6bb224 */ /* 0x000fe200078e020c */
[----:B------:R-:W-:Y:S04]  /*51e0*/  BSSY B1, `(.L_x_202) ;  /* 0x0000006000017945 */ /* 0x000fe80003800000 */
[----:B------:R0:W-:Y:S01]  /*51f0*/  @!P3 STG.E.U8 desc[UR36][R6.64+0xa1], R107 ;  /* 0x0000a16b0600b986 */ /* 0x0001e2000c101124 */
[----:B------:R-:W-:Y:S05]  /*5200*/  @P5 BRA `(.L_x_203) ;  /* 0x00000000000c5947 */ /* 0x000fea0003800000 */
[----:B--2---:R-:W1:Y:S02]  /*5210*/  LDG.E.U8 R157, desc[UR36][R8.64+0xa8] ;  /* 0x0000a824089d7981 */ /* 0x004e64000c1e1100 */
[----:B-1----:R-:W-:-:S05]  /*5220*/  PRMT R3, R157, 0x8880, RZ ;  /* 0x000088809d037816 */ /* 0x002fca00000000ff */
[----:B------:R-:W-:-:S07]  /*5230*/  IMAD R12, R3, R156, RZ ;  /* 0x0000009c030c7224 */ /* 0x000fce00078e02ff */
.L_x_203:
[----:B------:R-:W-:Y:S05]  /*5240*/  BSYNC B1 ;  /* 0x0000000000017941 */ /* 0x000fea0003800000 */
.L_x_202:
[----:B-1----:R-:W-:Y:S01]  /*5250*/  @!P5 IMAD R3, R108, R155, R12 ;  /* 0x0000009b6c03d224 */ /* 0x002fe200078e020c */
[----:B------:R-:W-:Y:S04]  /*5260*/  BSSY B1, `(.L_x_204) ;  /* 0x0000006000017945 */ /* 0x000fe80003800000 */
[----:B------:R1:W-:Y:S01]  /*5270*/  @!P5 STG.E.U8 desc[UR36][R4.64+0xa8], R3 ;  /* 0x0000a8030400d986 */ /* 0x0003e2000c101124 */
[----:B------:R-:W-:Y:S05]  /*5280*/  @P2 BRA `(.L_x_205) ;  /* 0x00000000000c2947 */ /* 0x000fea0003800000 */
[----:B--2---:R-:W1:Y:S02]  /*5290*/  LDG.E.U8 R157, desc[UR36][R8.64+0xa9] ;  /* 0x0000a924089d7981 */ /* 0x004e64000c1e1100 */
[----:B-1----:R-:W-:-:S05]  /*52a0*/  PRMT R3, R157, 0x8880, RZ ;  /* 0x000088809d037816 */ /* 0x002fca00000000ff */
[----:B------:R-:W-:-:S07]  /*52b0*/  IMAD R12, R3, R156, RZ ;  /* 0x0000009c030c7224 */ /* 0x000fce00078e02ff */
.L_x_205:
[----:B------:R-:W-:Y:S05]  /*52c0*/  BSYNC B1 ;  /* 0x0000000000017941 */ /* 0x000fea0003800000 */
.L_x_204:
        /* <DEDUP_REMOVED lines=11> */
.L_x_207:
[----:B------:R-:W-:Y:S05]  /*5380*/  BSYNC B1 ;  /* 0x0000000000017941 */ /* 0x000fea0003800000 */
.L_x_206:
[----:B-1----:R-:W-:Y:S01]  /*5390*/  @!P4 IMAD R3, R110, R155, R12 ;  /* 0x0000009b6e03c224 */ /* 0x002fe200078e020c */
[----:B------:R-:W-:Y:S04]  /*53a0*/  BSSY B1, `(.L_x_208) ;  /* 0x0000006000017945 */ /* 0x000fe80003800000 */
[----:B------:R1:W-:Y:S01]  /*53b0*/  @!P4 STG.E.U8 desc[UR36][R6.64+0xa8], R3 ;  /* 0x0000a8030600c986 */ /* 0x0003e2000c101124 */
[----:B------:R-:W-:Y:S05]  /*53c0*/  @P3 BRA `(.L_x_209) ;  /* 0x00000000000c3947 */ /* 0x000fea0003800000 */
[----:B--2---:R-:W1:Y:S02]  /*53d0*/  LDG.E.U8 R157, desc[UR36][R10.64+0xa9] ;  /* 0x0000a9240a9d7981 */ /* 0x004e64000c1e1100 */
[----:B-1----:R-:W-:-:S05]  /*53e0*/  PRMT R3, R157, 0x8880, RZ ;  /* 0x000088809d037816 */ /* 0x002fca00000000ff */
[----:B------:R-:W-:-:S07]  /*53f0*/  IMAD R12, R3, R156, RZ ;  /* 0x0000009c030c7224 */ /* 0x000fce00078e02ff */
.L_x_209:
[----:B------:R-:W-:Y:S05]  /*5400*/  BSYNC B1 ;  /* 0x0000000000017941 */ /* 0x000fea0003800000 */
.L_x_208:
[----:B------:R-:W-:Y:S01]  /*5410*/  @!P3 IMAD R111, R111, R155, R12 ;  /* 0x0000009b6f6fb224 */ /* 0x000fe200078e020c */
[----:B------:R-:W-:Y:S04]  /*5420*/  BSSY B1, `(.L_x_210) ;  /* 0x0000006000017945 */ /* 0x000fe80003800000 */
[----:B------:R0:W-:Y:S01]  /*5430*/  @!P3 STG.E.U8 desc[UR36][R6.64+0xa9], R111 ;  /* 0x0000a96f0600b986 */ /* 0x0001e2000c101124 */
[----:B------:R-:W-:Y:S05]  /*5440*/  @P5 BRA `(.L_x_211) ;  /* 0x00000000000c5947 */ /* 0x000fea0003800000 */
[----:B--2---:R-:W1:Y:S02]  /*5450*/  LDG.E.U8 R157, desc[UR36][R8.64+0xb0] ;  /* 0x0000b024089d7981 */ /* 0x004e64000c1e1100 */
[----:B-1----:R-:W-:-:S05]  /*5460*/  PRMT R3, R157, 0x8880, RZ ;  /* 0x000088809d037816 */ /* 0x002fca00000000ff */
[----:B------:R-:W-:-:S07]  /*5470*/  IMAD R12, R3, R156, RZ ;  /* 0x0000009c030c7224 */ /* 0x000fce00078e02ff */
.L_x_211:
[----:B------:R-:W-:Y:S05]  /*5480*/  BSYNC B1 ;  /* 0x0000000000017941 */ /* 0x000fea0003800000 */
.L_x_210:
[----:B-1----:R-:W-:Y:S01]  /*5490*/  @!P5 IMAD R3, R112, R155, R12 ;  /* 0x0000009b7003d224 */ /* 0x002fe200078e020c */
[----:B------:R-:W-:Y:S04]  /*54a0*/  BSSY B1, `(.L_x_212) ;  /* 0x0000006000017945 */ /* 0x000fe80003800000 */
[----:B------:R1:W-:Y:S01]  /*54b0*/  @!P5 STG.E.U8 desc[UR36][R4.64+0xb0], R3 ;  /* 0x0000b0030400d986 */ /* 0x0003e2000c101124 */
[----:B------:R-:W-:Y:S05]  /*54c0*/  @P2 BRA `(.L_x_213) ;  /* 0x00000000000c2947 */ /* 0x000fea0003800000 */
[----:B--2---:R-:W1:Y:S02]  /*54d0*/  LDG.E.U8 R157, desc[UR36][R8.64+0xb1] ;  /* 0x0000b124089d7981 */ /* 0x004e64000c1e1100 */
[----:B-1----:R-:W-:-:S05]  /*54e0*/  PRMT R3, R157, 0x8880, RZ ;  /* 0x000088809d037816 */ /* 0x002fca00000000ff */
[----:B------:R-:W-:-:S07]  /*54f0*/  IMAD R12, R3, R156, RZ ;  /* 0x0000009c030c7224 */ /* 0x000fce00078e02ff */
.L_x_213:
[----:B------:R-:W-:Y:S05]  /*5500*/  BSYNC B1 ;  /* 0x0000000000017941 */ /* 0x000fea0003800000 */
.L_x_212:
        /* <DEDUP_REMOVED lines=11> */
.L_x_215:
[----:B------:R-:W-:Y:S05]  /*55c0*/  BSYNC B1 ;  /* 0x0000000000017941 */ /* 0x000fea0003800000 */
.L_x_214:
[----:B-1----:R-:W-:Y:S01]  /*55d0*/  @!P4 IMAD R3, R114, R155, R12 ;  /* 0x0000009b7203c224 */ /* 0x002fe200078e020c */
[----:B------:R-:W-:Y:S04]  /*55e0*/  BSSY B1, `(.L_x_216) ;  /* 0x0000006000017945 */ /* 0x000fe80003800000 */
[----:B------:R1:W-:Y:S01]  /*55f0*/  @!P4 STG.E.U8 desc[UR36][R6.64+0xb0], R3 ;  /* 0x0000b0030600c986 */ /* 0x0003e2000c101124 */
[----:B------:R-:W-:Y:S05]  /*5600*/  @P3 BRA `(.L_x_217) ;  /* 0x00000000000c3947 */ /* 0x000fea0003800000 */
[----:B--2---:R-:W1:Y:S02]  /*5610*/  LDG.E.U8 R157, desc[UR36][R10.64+0xb1] ;  /* 0x0000b1240a9d7981 */ /* 0x004e64000c1e1100 */
[----:B-1----:R-:W-:-:S05]  /*5620*/  PRMT R3, R157, 0x8880, RZ ;  /* 0x000088809d037816 */ /* 0x002fca00000000ff */
[----:B------:R-:W-:-:S07]  /*5630*/  IMAD R12, R3, R156, RZ ;  /* 0x0000009c030c7224 */ /* 0x000fce00078e02ff */
.L_x_217:
[----:B------:R-:W-:Y:S05]  /*5640*/  BSYNC B1 ;  /* 0x0000000000017941 */ /* 0x000fea0003800000 */
.L_x_216:
[----:B------:R-:W-:Y:S01]  /*5650*/  @!P3 IMAD R115, R115, R155, R12 ;  /* 0x0000009b7373b224 */ /* 0x000fe200078e020c */
[----:B------:R-:W-:Y:S04]  /*5660*/  BSSY B1, `(.L_x_218) ;  /* 0x0000006000017945 */ /* 0x000fe80003800000 */
[----:B------:R0:W-:Y:S01]  /*5670*/  @!P3 STG.E.U8 desc[UR36][R6.64+0xb1], R115 ;  /* 0x0000b1730600b986 */ /* 0x0001e2000c101124 */
[----:B------:R-:W-:Y:S05]  /*5680*/  @P5 BRA `(.L_x_219) ;  /* 0x00000000000c5947 */ /* 0x000fea0003800000 */
[----:B--2---:R-:W1:Y:S02]  /*5690*/  LDG.E.U8 R157, desc[UR36][R8.64+0xb8] ;  /* 0x0000b824089d7981 */ /* 0x004e64000c1e1100 */
[----:B-1----:R-:W-:-:S05]  /*56a0*/  PRMT R3, R157, 0x8880, RZ ;  /* 0x000088809d037816 */ /* 0x002fca00000000ff */
[----:B------:R-:W-:-:S07]  /*56b0*/  IMAD R12, R3, R156, RZ ;  /* 0x0000009c030c7224 */ /* 0x000fce00078e02ff */
.L_x_219:
[----:B------:R-:W-:Y:S05]  /*56c0*/  BSYNC B1 ;  /* 0x0000000000017941 */ /* 0x000fea0003800000 */
.L_x_218:
[----:B-1----:R-:W-:Y:S01]  /*56d0*/  @!P5 IMAD R3, R116, R155, R12 ;  /* 0x0000009b7403d224 */ /* 0x002fe200078e020c */
[----:B------:R-:W-:Y:S04]  /*56e0*/  BSSY B1, `(.L_x_220) ;  /* 0x0000006000017945 */ /* 0x000fe80003800000 */
[----:B------:R1:W-:Y:S01]  /*56f0*/  @!P5 STG.E.U8 desc[UR36][R4.64+0xb8], R3 ;  /* 0x0000b8030400d986 */ /* 0x0003e2000c101124 */
[----:B------:R-:W-:Y:S05]  /*5700*/  @P2 BRA `(.L_x_221) ;  /* 0x00000000000c2947 */ /* 0x000fea0003800000 */
[----:B--2---:R-:W1:Y:S02]  /*5710*/  LDG.E.U8 R157, desc[UR36][R8.64+0xb9] ;  /* 0x0000b924089d7981 */ /* 0x004e64000c1e1100 */
[----:B-1----:R-:W-:-:S05]  /*5720*/  PRMT R3, R157, 0x8880, RZ ;  /* 0x000088809d037816 */ /* 0x002fca00000000ff */
[----:B------:R-:W-:-:S07]  /*5730*/  IMAD R12, R3, R156, RZ ;  /* 0x0000009c030c7224 */ /* 0x000fce00078e02ff */
.L_x_221:
[----:B------:R-:W-:Y:S05]  /*5740*/  BSYNC B1 ;  /* 0x0000000000017941 */ /* 0x000fea0003800000 */
.L_x_220:
        /* <DEDUP_REMOVED lines=11> */
.L_x_223:
[----:B------:R-:W-:Y:S05]  /*5800*/  BSYNC B1 ;  /* 0x0000000000017941 */ /* 0x000fea0003800000 */
.L_x_222:
[----:B-1----:R-:W-:Y:S01]  /*5810*/  @!P4 IMAD R3, R118, R155, R12 ;  /* 0x0000009b7603c224 */ /* 0x002fe200078e020c */
[----:B------:R-:W-:Y:S04]  /*5820*/  BSSY B1, `(.L_x_224) ;  /* 0x0000006000017945 */ /* 0x000fe80003800000 */
[----:B------:R1:W-:Y:S01]  /*5830*/  @!P4 STG.E.U8 desc[UR36][R6.64+0xb8], R3 ;  /* 0x0000b8030600c986 */ /* 0x0003e2000c101124 */
[----:B------:R-:W-:Y:S05]  /*5840*/  @P3 BRA `(.L_x_225) ;  /* 0x00000000000c3947 */ /* 0x000fea0003800000 */
[----:B--2---:R-:W1:Y:S02]  /*5850*/  LDG.E.U8 R157, desc[UR36][R10.64+0xb9] ;  /* 0x0000b9240a9d7981 */ /* 0x004e64000c1e1100 */
[----:B-1----:R-:W-:-:S05]  /*5860*/  PRMT R3, R157, 0x8880, RZ ;  /* 0x000088809d037816 */ /* 0x002fca00000000ff */
[----:B------:R-:W-:-:S07]  /*5870*/  IMAD R12, R3, R156, RZ ;  /* 0x0000009c030c7224 */ /* 0x000fce00078e02ff */
.L_x_225:
[----:B------:R-:W-:Y:S05]  /*5880*/  BSYNC B1 ;  /* 0x0000000000017941 */ /* 0x000fea0003800000 */
.L_x_224:
[----:B------:R-:W-:Y:S01]  /*5890*/  @!P3 IMAD R119, R119, R155, R12 ;  /* 0x0000009b7777b224 */ /* 0x000fe200078e020c */
[----:B------:R-:W-:Y:S04]  /*58a0*/  BSSY B1, `(.L_x_226) ;  /* 0x0000006000017945 */ /* 0x000fe80003800000 */
[----:B------:R0:W-:Y:S01]  /*58b0*/  @!P3 STG.E.U8 desc[UR36][R6.64+0xb9], R119 ;  /* 0x0000b9770600b986 */ /* 0x0001e2000c101124 */
[----:B------:R-:W-:Y:S05]  /*58c0*/  @P5 BRA `(.L_x_227) ;  /* 0x00000000000c5947 */ /* 0x000fea0003800000 */
[----:B--2---:R-:W1:Y:S02]  /*58d0*/  LDG.E.U8 R157, desc[UR36][R8.64+0xc0] ;  /* 0x0000c024089d7981 */ /* 0x004e64000c1e1100 */
[----:B-1----:R-:W-:-:S05]  /*58e0*/  PRMT R3, R157, 0x8880, RZ ;  /* 0x000088809d037816 */ /* 0x002fca00000000ff */
[----:B------:R-:W-:-:S07]  /*58f0*/  IMAD R12, R3, R156, RZ ;  /* 0x0000009c030c7224 */ /* 0x000fce00078e02ff */
.L_x_227:
[----:B------:R-:W-:Y:S05]  /*5900*/  BSYNC B1 ;  /* 0x0000000000017941 */ /* 0x000fea0003800000 */
.L_x_226:
[----:B-1----:R-:W-:Y:S01]  /*5910*/  @!P5 IMAD R3, R120, R155, R12 ;  /* 0x0000009b7803d224 */ /* 0x002fe200078e020c */
[----:B------:R-:W-:Y:S04]  /*5920*/  BSSY B1, `(.L_x_228) ;  /* 0x0000006000017945 */ /* 0x000fe80003800000 */
[----:B------:R1:W-:Y:S01]  /*5930*/  @!P5 STG.E.U8 desc[UR36][R4.64+0xc0], R3 ;  /* 0x0000c0030400d986 */ /* 0x0003e2000c101124 */
[----:B------:R-:W-:Y:S05]  /*5940*/  @P2 BRA `(.L_x_229) ;  /* 0x00000000000c2947 */ /* 0x000fea0003800000 */
[----:B--2---:R-:W1:Y:S02]  /*5950*/  LDG.E.U8 R157, desc[UR36][R8.64+0xc1] ;  /* 0x0000c124089d7981 */ /* 0x004e64000c1e1100 */
[----:B-1----:R-:W-:-:S05]  /*5960*/  PRMT R3, R157, 0x8880, RZ ;  /* 0x000088809d037816 */ /* 0x002fca00000000ff */
[----:B------:R-:W-:-:S07]  /*5970*/  IMAD R12, R3, R156, RZ ;  /* 0x0000009c030c7224 */ /* 0x000fce00078e02ff */
.L_x_229:
[----:B------:R-:W-:Y:S05]  /*5980*/  BSYNC B1 ;  /* 0x0000000000017941 */ /* 0x000fea0003800000 */
.L_x_228:
        /* <DEDUP_REMOVED lines=11> */
.L_x_231:
[----:B------:R-:W-:Y:S05]  /*5a40*/  BSYNC B1 ;  /* 0x0000000000017941 */ /* 0x000fea0003800000 */
.L_x_230:
[----:B-1----:R-:W-:Y:S01]  /*5a50*/  @!P4 IMAD R3, R122, R155, R12 ;  /* 0x0000009b7a03c224 */ /* 0x002fe200078e020c */
[----:B------:R-:W-:Y:S04]  /*5a60*/  BSSY B1, `(.L_x_232) ;  /* 0x0000006000017945 */ /* 0x000fe80003800000 */
[----:B------:R1:W-:Y:S01]  /*5a70*/  @!P4 STG.E.U8 desc[UR36][R6.64+0xc0], R3 ;  /* 0x0000c0030600c986 */ /* 0x0003e2000c101124 */
[----:B------:R-:W-:Y:S05]  /*5a80*/  @P3 BRA `(.L_x_233) ;  /* 0x00000000000c3947 */ /* 0x000fea0003800000 */
[----:B--2---:R-:W1:Y:S02]  /*5a90*/  LDG.E.U8 R157, desc[UR36][R10.64+0xc1] ;  /* 0x0000c1240a9d7981 */ /* 0x004e64000c1e1100 */
[----:B-1----:R-:W-:-:S05]  /*5aa0*/  PRMT R3, R157, 0x8880, RZ ;  /* 0x000088809d037816 */ /* 0x002fca00000000ff */
[----:B------:R-:W-:-:S07]  /*5ab0*/  IMAD R12, R3, R156, RZ ;  /* 0x0000009c030c7224 */ /* 0x000fce00078e02ff */
.L_x_233:
[----:B------:R-:W-:Y:S05]  /*5ac0*/  BSYNC B1 ;  /* 0x0000000000017941 */ /* 0x000fea0003800000 */
.L_x_232:
[----:B------:R-:W-:Y:S01]  /*5ad0*/  @!P3 IMAD R123, R123, R155, R12 ;  /* 0x0000009b7b7bb224 */ /* 0x000fe200078e020c */
[----:B------:R-:W-:Y:S04]  /*5ae0*/  BSSY B1, `(.L_x_234) ;  /* 0x0000006000017945 */ /* 0x000fe80003800000 */
[----:B------:R0:W-:Y:S01]  /*5af0*/  @!P3 STG.E.U8 desc[UR36][R6.64+0xc1], R123 ;  /* 0x0000c17b0600b986 */ /* 0x0001e2000c101124 */
[----:B------:R-:W-:Y:S05]  /*5b00*/  @P5 BRA `(.L_x_235) ;  /* 0x00000000000c5947 */ /* 0x000fea0003800000 */
[----:B--2---:R-:W1:Y:S02]  /*5b10*/  LDG.E.U8 R157, desc[UR36][R8.64+0xc8] ;  /* 0x0000c824089d7981 */ /* 0x004e64000c1e1100 */
[----:B-1----:R-:W-:-:S05]  /*5b20*/  PRMT R3, R157, 0x8880, RZ ;  /* 0x000088809d037816 */ /* 0x002fca00000000ff */
[----:B------:R-:W-:-:S07]  /*5b30*/  IMAD R12, R3, R156, RZ ;  /* 0x0000009c030c7224 */ /* 0x000fce00078e02ff */
.L_x_235:
[----:B------:R-:W-:Y:S05]  /*5b40*/  BSYNC B1 ;  /* 0x0000000000017941 */ /* 0x000fea0003800000 */
.L_x_234:
[----:B-1----:R-:W-:Y:S01]  /*5b50*/  @!P5 IMAD R3, R124, R155, R12 ;  /* 0x0000009b7c03d224 */ /* 0x002fe200078e020c */
[----:B------:R-:W-:Y:S04]  /*5b60*/  BSSY B1, `(.L_x_236) ;  /* 0x0000006000017945 */ /* 0x000fe80003800000 */
[----:B------:R1:W-:Y:S01]  /*5b70*/  @!P5 STG.E.U8 desc[UR36][R4.64+0xc8], R3 ;  /* 0x0000c8030400d986 */ /* 0x0003e2000c101124 */
[----:B------:R-:W-:Y:S05]  /*5b80*/  @P2 BRA `(.L_x_237) ;  /* 0x00000000000c2947 */ /* 0x000fea0003800000 */
[----:B--2---:R-:W1:Y:S02]  /*5b90*/  LDG.E.U8 R157, desc[UR36][R8.64+0xc9] ;  /* 0x0000c924089d7981 */ /* 0x004e64000c1e1100 */
[----:B-1----:R-:W-:-:S05]  /*5ba0*/  PRMT R3, R157, 0x8880, RZ ;  /* 0x000088809d037816 */ /* 0x002fca00000000ff */
[----:B------:R-:W-:-:S07]  /*5bb0*/  IMAD R12, R3, R156, RZ ;  /* 0x0000009c030c7224 */ /* 0x000fce00078e02ff */
.L_x_237:
[----:B------:R-:W-:Y:S05]  /*5bc0*/  BSYNC B1 ;  /* 0x0000000000017941 */ /* 0x000fea0003800000 */
.L_x_236:
        /* <DEDUP_REMOVED lines=11> */
.L_x_239:
[----:B------:R-:W-:Y:S05]  /*5c80*/  BSYNC B1 ;  /* 0x0000000000017941 */ /* 0x000fea0003800000 */
.L_x_238:
[----:B-1----:R-:W-:Y:S01]  /*5c90*/  @!P4 IMAD R3, R126, R155, R12 ;  /* 0x0000009b7e03c224 */ /* 0x002fe200078e020c */
[----:B------:R-:W-:Y:S04]  /*5ca0*/  BSSY B1, `(.L_x_240) ;  /* 0x0000006000017945 */ /* 0x000fe80003800000 */
[----:B------:R1:W-:Y:S01]  /*5cb0*/  @!P4 STG.E.U8 desc[UR36][R6.64+0xc8], R3 ;  /* 0x0000c8030600c986 */ /* 0x0003e2000c101124 */
[----:B------:R-:W-:Y:S05]  /*5cc0*/  @P3 BRA `(.L_x_241) ;  /* 0x00000000000c3947 */ /* 0x000fea0003800000 */
[----:B--2---:R-:W1:Y:S02]  /*5cd0*/  LDG.E.U8 R157, desc[UR36][R10.64+0xc9] ;  /* 0x0000c9240a9d7981 */ /* 0x004e64000c1e1100 */
[----:B-1----:R-:W-:-:S05]  /*5ce0*/  PRMT R3, R157, 0x8880, RZ ;  /* 0x000088809d037816 */ /* 0x002fca00000000ff */
[----:B------:R-:W-:-:S07]  /*5cf0*/  IMAD R12, R3, R156, RZ ;  /* 0x0000009c030c7224 */ /* 0x000fce00078e02ff */
.L_x_241:
[----:B------:R-:W-:Y:S05]  /*5d00*/  BSYNC B1 ;  /* 0x0000000000017941 */ /* 0x000fea0003800000 */
.L_x_240:
[----:B------:R-:W-:Y:S01]  /*5d10*/  @!P3 IMAD R127, R127, R155, R12 ;  /* 0x0000009b7f7fb224 */ /* 0x000fe200078e020c */
[----:B------:R-:W-:Y:S04]  /*5d20*/  BSSY B1, `(.L_x_242) ;  /* 0x0000006000017945 */ /* 0x000fe80003800000 */
[----:B------:R0:W-:Y:S01]  /*5d30*/  @!P3 STG.E.U8 desc[UR36][R6.64+0xc9], R127 ;  /* 0x0000c97f0600b986 */ /* 0x0001e2000c101124 */
[----:B------:R-:W-:Y:S05]  /*5d40*/  @P5 BRA `(.L_x_243) ;  /* 0x00000000000c5947 */ /* 0x000fea0003800000 */
[----:B--2---:R-:W1:Y:S02]  /*5d50*/  LDG.E.U8 R157, desc[UR36][R8.64+0xd0] ;  /* 0x0000d024089d7981 */ /* 0x004e64000c1e1100 */
[----:B-1----:R-:W-:-:S05]  /*5d60*/  PRMT R3, R157, 0x8880, RZ ;  /* 0x000088809d037816 */ /* 0x002fca00000000ff */
[----:B------:R-:W-:-:S07]  /*5d70*/  IMAD R12, R3, R156, RZ ;  /* 0x0000009c030c7224 */ /* 0x000fce00078e02ff */
.L_x_243:
[----:B------:R-:W-:Y:S05]  /*5d80*/  BSYNC B1 ;  /* 0x0000000000017941 */ /* 0x000fea0003800000 */
.L_x_242:
[----:B-1----:R-:W-:Y:S01]  /*5d90*/  @!P5 IMAD R3, R128, R155, R12 ;  /* 0x0000009b8003d224 */ /* 0x002fe200078e020c */
[----:B------:R-:W-:Y:S04]  /*5da0*/  BSSY B1, `(.L_x_244) ;  /* 0x0000006000017945 */ /* 0x000fe80003800000 */
[----:B------:R1:W-:Y:S01]  /*5db0*/  @!P5 STG.E.U8 desc[UR36][R4.64+0xd0], R3 ;  /* 0x0000d0030400d986 */ /* 0x0003e2000c101124 */
[----:B------:R-:W-:Y:S05]  /*5dc0*/  @P2 BRA `(.L_x_245) ;  /* 0x00000000000c2947 */ /* 0x000fea0003800000 */
[----:B--2---:R-:W1:Y:S02]  /*5dd0*/  LDG.E.U8 R157, desc[UR36][R8.64+0xd1] ;  /* 0x0000d124089d7981 */ /* 0x004e64000c1e1100 */
[----:B-1----:R-:W-:-:S05]  /*5de0*/  PRMT R3, R157, 0x8880, RZ ;  /* 0x000088809d037816 */ /* 0x002fca00000000ff */
[----:B------:R-:W-:-:S07]  /*5df0*/  IMAD R12, R3, R156, RZ ;  /* 0x0000009c030c7224 */ /* 0x000fce00078e02ff */
.L_x_245:
[----:B------:R-:W-:Y:S05]  /*5e00*/  BSYNC B1 ;  /* 0x0000000000017941 */ /* 0x000fea0003800000 */
.L_x_244:
        /* <DEDUP_REMOVED lines=11> */
.L_x_247:
[----:B------:R-:W-:Y:S05]  /*5ec0*/  BSYNC B1 ;  /* 0x0000000000017941 */ /* 0x000fea0003800000 */
.L_x_246:
[----:B-1----:R-:W-:Y:S01]  /*5ed0*/  @!P4 IMAD R3, R130, R155, R12 ;  /* 0x0000009b8203c224 */ /* 0x002fe200078e020c */
[----:B------:R-:W-:Y:S04]  /*5ee0*/  BSSY B1, `(.L_x_248) ;  /* 0x0000006000017945 */ /* 0x000fe80003800000 */
[----:B------:R1:W-:Y:S01]  /*5ef0*/  @!P4 STG.E.U8 desc[UR36][R6.64+0xd0], R3 ;  /* 0x0000d0030600c986 */ /* 0x0003e2000c101124 */
[----:B------:R-:W-:Y:S05]  /*5f00*/  @P3 BRA `(.L_x_249) ;  /* 0x00000000000c3947 */ /* 0x000fea0003800000 */
[----:B--2---:R-:W1:Y:S02]  /*5f10*/  LDG.E.U8 R157, desc[UR36][R10.64+0xd1] ;  /* 0x0000d1240a9d7981 */ /* 0x004e64000c1e1100 */
[----:B-1----:R-:W-:-:S05]  /*5f20*/  PRMT R3, R157, 0x8880, RZ ;  /* 0x000088809d037816 */ /* 0x002fca00000000ff */
[----:B------:R-:W-:-:S07]  /*5f30*/  IMAD R12, R3, R156, RZ ;  /* 0x0000009c030c7224 */ /* 0x000fce00078e02ff */
.L_x_249:
[----:B------:R-:W-:Y:S05]  /*5f40*/  BSYNC B1 ;  /* 0x0000000000017941 */ /* 0x000fea0003800000 */
.L_x_248:
[----:B------:R-:W-:Y:S01]  /*5f50*/  @!P3 IMAD R131, R131, R155, R12 ;  /* 0x0000009b8383b224 */ /* 0x000fe200078e020c */
[----:B------:R-:W-:Y:S04]  /*5f60*/  BSSY B1, `(.L_x_250) ;  /* 0x0000006000017945 */ /* 0x000fe80003800000 */
[----:B------:R0:W-:Y:S01]  /*5f70*/  @!P3 STG.E.U8 desc[UR36][R6.64+0xd1], R131 ;  /* 0x0000d1830600b986 */ /* 0x0001e2000c101124 */
[----:B------:R-:W-:Y:S05]  /*5f80*/  @P5 BRA `(.L_x_251) ;  /* 0x00000000000c5947 */ /* 0x000fea0003800000 */
[----:B--2---:R-:W1:Y:S02]  /*5f90*/  LDG.E.U8 R157, desc[UR36][R8.64+0xd8] ;  /* 0x0000d824089d7981 */ /* 0x004e64000c1e1100 */
[----:B-1----:R-:W-:-:S05]  /*5fa0*/  PRMT R3, R157, 0x8880, RZ ;  /* 0x000088809d037816 */ /* 0x002fca00000000ff */
[----:B------:R-:W-:-:S07]  /*5fb0*/  IMAD R12, R3, R156, RZ ;  /* 0x0000009c030c7224 */ /* 0x000fce00078e02ff */
.L_x_251:
[----:B------:R-:W-:Y:S05]  /*5fc0*/  BSYNC B1 ;  /* 0x0000000000017941 */ /* 0x000fea0003800000 */
.L_x_250:
[----:B-1----:R-:W-:Y:S01]  /*5fd0*/  @!P5 IMAD R3, R132, R155, R12 ;  /* 0x0000009b8403d224 */ /* 0x002fe200078e020c */
[----:B------:R-:W-:Y:S04]  /*5fe0*/  BSSY B1, `(.L_x_252) ;  /* 0x0000006000017945 */ /* 0x000fe80003800000 */
[----:B------:R1:W-:Y:S01]  /*5ff0*/  @!P5 STG.E.U8 desc[UR36][R4.64+0xd8], R3 ;  /* 0x0000d8030400d986 */ /* 0x0003e2000c101124 */
[----:B------:R-:W-:Y:S05]  /*6000*/  @P2 BRA `(.L_x_253) ;  /* 0x00000000000c2947 */ /* 0x000fea0003800000 */
[----:B--2---:R-:W1:Y:S02]  /*6010*/  LDG.E.U8 R157, desc[UR36][R8.64+0xd9] ;  /* 0x0000d924089d7981 */ /* 0x004e64000c1e1100 */
[----:B-1----:R-:W-:-:S05]  /*6020*/  PRMT R3, R157, 0x8880, RZ ;  /* 0x000088809d037816 */ /* 0x002fca00000000ff */
[----:B------:R-:W-:-:S07]  /*6030*/  IMAD R12, R3, R156, RZ ;  /* 0x0000009c030c7224 */ /* 0x000fce00078e02ff */
.L_x_253:
[----:B------:R-:W-:Y:S05]  /*6040*/  BSYNC B1 ;  /* 0x0000000000017941 */ /* 0x000fea0003800000 */
.L_x_252:
        /* <DEDUP_REMOVED lines=11> */
.L_x_255:
[----:B------:R-:W-:Y:S05]  /*6100*/  BSYNC B1 ;  /* 0x0000000000017941 */ /* 0x000fea0003800000 */
.L_x_254:
[----:B-1----:R-:W-:Y:S01]  /*6110*/  @!P4 IMAD R3, R134, R155, R12 ;  /* 0x0000009b8603c224 */ /* 0x002fe200078e020c */
[----:B------:R-:W-:Y:S04]  /*6120*/  BSSY B1, `(.L_x_256) ;  /* 0x0000006000017945 */ /* 0x000fe80003800000 */
[----:B------:R1:W-:Y:S01]  /*6130*/  @!P4 STG.E.U8 desc[UR36][R6.64+0xd8], R3 ;  /* 0x0000d8030600c986 */ /* 0x0003e2000c101124 */
[----:B------:R-:W-:Y:S05]  /*6140*/  @P3 BRA `(.L_x_257) ;  /* 0x00000000000c3947 */ /* 0x000fea0003800000 */
[----:B--2---:R-:W1:Y:S02]  /*6150*/  LDG.E.U8 R157, desc[UR36][R10.64+0xd9] ;  /* 0x0000d9240a9d7981 */ /* 0x004e64000c1e1100 */
[----:B-1----:R-:W-:-:S05]  /*6160*/  PRMT R3, R157, 0x8880, RZ ;  /* 0x000088809d037816 */ /* 0x002fca00000000ff */
[----:B------:R-:W-:-:S07]  /*6170*/  IMAD R12, R3, R156, RZ ;  /* 0x0000009c030c7224 */ /* 0x000fce00078e02ff */
.L_x_257:
[----:B------:R-:W-:Y:S05]  /*6180*/  BSYNC B1 ;  /* 0x0000000000017941 */ /* 0x000fea0003800000 */
.L_x_256:
[----:B------:R-:W-:Y:S01]  /*6190*/  @!P3 IMAD R135, R135, R155, R12 ;  /* 0x0000009b8787b224 */ /* 0x000fe200078e020c */
[----:B------:R-:W-:Y:S04]  /*61a0*/  BSSY B1, `(.L_x_258) ;  /* 0x0000006000017945 */ /* 0x000fe80003800000 */
[----:B------:R0:W-:Y:S01]  /*61b0*/  @!P3 STG.E.U8 desc[UR36][R6.64+0xd9], R135 ;  /* 0x0000d9870600b986 */ /* 0x0001e2000c101124 */
[----:B------:R-:W-:Y:S05]  /*61c0*/  @P5 BRA `(.L_x_259) ;  /* 0x00000000000c5947 */ /* 0x000fea0003800000 */
[----:B--2---:R-:W1:Y:S02]  /*61d0*/  LDG.E.U8 R157, desc[UR36][R8.64+0xe0] ;  /* 0x0000e024089d7981 */ /* 0x004e64000c1e1100 */
[----:B-1----:R-:W-:-:S05]  /*61e0*/  PRMT R3, R157, 0x8880, RZ ;  /* 0x000088809d037816 */ /* 0x002fca00000000ff */
[----:B------:R-:W-:-:S07]  /*61f0*/  IMAD R12, R3, R156, RZ ;  /* 0x0000009c030c7224 */ /* 0x000fce00078e02ff */
.L_x_259:
[----:B------:R-:W-:Y:S05]  /*6200*/  BSYNC B1 ;  /* 0x0000000000017941 */ /* 0x000fea0003800000 */
.L_x_258:
[----:B-1----:R-:W-:Y:S01]  /*6210*/  @!P5 IMAD R3, R136, R155, R12 ;  /* 0x0000009b8803d224 */ /* 0x002fe200078e020c */
[----:B------:R-:W-:Y:S04]  /*6220*/  BSSY B1, `(.L_x_260) ;  /* 0x0000006000017945 */ /* 0x000fe80003800000 */
[----:B------:R1:W-:Y:S01]  /*6230*/  @!P5 STG.E.U8 desc[UR36][R4.64+0xe0], R3 ;  /* 0x0000e0030400d986 */ /* 0x0003e2000c101124 */
[----:B------:R-:W-:Y:S05]  /*6240*/  @P2 BRA `(.L_x_261) ;  /* 0x00000000000c2947 */ /* 0x000fea0003800000 */
[----:B--2---:R-:W1:Y:S02]  /*6250*/  LDG.E.U8 R157, desc[UR36][R8.64+0xe1] ;  /* 0x0000e124089d7981 */ /* 0x004e64000c1e1100 */
[----:B-1----:R-:W-:-:S05]  /*6260*/  PRMT R3, R157, 0x8880, RZ ;  /* 0x000088809d037816 */ /* 0x002fca00000000ff */
[----:B------:R-:W-:-:S07]  /*6270*/  IMAD R12, R3, R156, RZ ;  /* 0x0000009c030c7224 */ /* 0x000fce00078e02ff */
.L_x_261:
[----:B------:R-:W-:Y:S05]  /*6280*/  BSYNC B1 ;  /* 0x0000000000017941 */ /* 0x000fea0003800000 */
.L_x_260:
        /* <DEDUP_REMOVED lines=11> */
.L_x_263:
[----:B------:R-:W-:Y:S05]  /*6340*/  BSYNC B1 ;  /* 0x0000000000017941 */ /* 0x000fea0003800000 */
.L_x_262:
[----:B-1----:R-:W-:Y:S01]  /*6350*/  @!P4 IMAD R3, R138, R155, R12 ;  /* 0x0000009b8a03c224 */ /* 0x002fe200078e020c */
[----:B------:R-:W-:Y:S04]  /*6360*/  BSSY B1, `(.L_x_264) ;  /* 0x0000006000017945 */ /* 0x000fe80003800000 */
[----:B------:R1:W-:Y:S01]  /*6370*/  @!P4 STG.E.U8 desc[UR36][R6.64+0xe0], R3 ;  /* 0x0000e0030600c986 */ /* 0x0003e2000c101124 */
[----:B------:R-:W-:Y:S05]  /*6380*/  @P3 BRA `(.L_x_265) ;  /* 0x00000000000c3947 */ /* 0x000fea0003800000 */
[----:B--2---:R-:W1:Y:S02]  /*6390*/  LDG.E.U8 R157, desc[UR36][R10.64+0xe1] ;  /* 0x0000e1240a9d7981 */ /* 0x004e64000c1e1100 */
[----:B-1----:R-:W-:-:S05]  /*63a0*/  PRMT R3, R157, 0x8880, RZ ;  /* 0x000088809d037816 */ /* 0x002fca00000000ff */
[----:B------:R-:W-:-:S07]  /*63b0*/  IMAD R12, R3, R156, RZ ;  /* 0x0000009c030c7224 */ /* 0x000fce00078e02ff */
.L_x_265:
[----:B------:R-:W-:Y:S05]  /*63c0*/  BSYNC B1 ;  /* 0x0000000000017941 */ /* 0x000fea0003800000 */
.L_x_264:
[----:B------:R-:W-:Y:S01]  /*63d0*/  @!P3 IMAD R139, R139, R155, R12 ;  /* 0x0000009b8b8bb224 */ /* 0x000fe200078e020c */
[----:B------:R-:W-:Y:S04]  /*63e0*/  BSSY B1, `(.L_x_266) ;  /* 0x0000006000017945 */ /* 0x000fe80003800000 */
[----:B------:R0:W-:Y:S01]  /*63f0*/  @!P3 STG.E.U8 desc[UR36][R6.64+0xe1], R139 ;  /* 0x0000e18b0600b986 */ /* 0x0001e2000c101124 */
[----:B------:R-:W-:Y:S05]  /*6400*/  @P5 BRA `(.L_x_267) ;  /* 0x00000000000c5947 */ /* 0x000fea0003800000 */
[----:B--2---:R-:W1:Y:S02]  /*6410*/  LDG.E.U8 R157, desc[UR36][R8.64+0xe8] ;  /* 0x0000e824089d7981 */ /* 0x004e64000c1e1100 */
[----:B-1----:R-:W-:-:S05]  /*6420*/  PRMT R3, R157, 0x8880, RZ ;  /* 0x000088809d037816 */ /* 0x002fca00000000ff */
[----:B------:R-:W-:-:S07]  /*6430*/  IMAD R12, R3, R156, RZ ;  /* 0x0000009c030c7224 */ /* 0x000fce00078e02ff */
.L_x_267:
[----:B------:R-:W-:Y:S05]  /*6440*/  BSYNC B1 ;  /* 0x0000000000017941 */ /* 0x000fea0003800000 */
.L_x_266:
[----:B-1----:R-:W-:Y:S01]  /*6450*/  @!P5 IMAD R3, R140, R155, R12 ;  /* 0x0000009b8c03d224 */ /* 0x002fe200078e020c */
[----:B------:R-:W-:Y:S04]  /*6460*/  BSSY B1, `(.L_x_268) ;  /* 0x0000006000017945 */ /* 0x000fe80003800000 */
[----:B------:R1:W-:Y:S01]  /*6470*/  @!P5 STG.E.U8 desc[UR36][R4.64+0xe8], R3 ;  /* 0x0000e8030400d986 */ /* 0x0003e2000c101124 */
[----:B------:R-:W-:Y:S05]  /*6480*/  @P2 BRA `(.L_x_269) ;  /* 0x00000000000c2947 */ /* 0x000fea0003800000 */
[----:B--2---:R-:W1:Y:S02]  /*6490*/  LDG.E.U8 R157, desc[UR36][R8.64+0xe9] ;  /* 0x0000e924089d7981 */ /* 0x004e64000c1e1100 */
[----:B-1----:R-:W-:-:S05]  /*64a0*/  PRMT R3, R157, 0x8880, RZ ;  /* 0x000088809d037816 */ /* 0x002fca00000000ff */
[----:B------:R-:W-:-:S07]  /*64b0*/  IMAD R12, R3, R156, RZ ;  /* 0x0000009c030c7224 */ /* 0x000fce00078e02ff */
.L_x_269:
[----:B------:R-:W-:Y:S05]  /*64c0*/  BSYNC B1 ;  /* 0x0000000000017941 */ /* 0x000fea0003800000 */
.L_x_268:
        /* <DEDUP_REMOVED lines=11> */
.L_x_271:
[----:B------:R-:W-:Y:S05]  /*6580*/  BSYNC B1 ;  /* 0x0000000000017941 */ /* 0x000fea0003800000 */
.L_x_270:
[----:B-1----:R-:W-:Y:S01]  /*6590*/  @!P4 IMAD R3, R142, R155, R12 ;  /* 0x0000009b8e03c224 */ /* 0x002fe200078e020c */
[----:B------:R-:W-:Y:S04]  /*65a0*/  BSSY B1, `(.L_x_272) ;  /* 0x0000006000017945 */ /* 0x000fe80003800000 */
[----:B------:R1:W-:Y:S01]  /*65b0*/  @!P4 STG.E.U8 desc[UR36][R6.64+0xe8], R3 ;  /* 0x0000e8030600c986 */ /* 0x0003e2000c101124 */
[----:B------:R-:W-:Y:S05]  /*65c0*/  @P3 BRA `(.L_x_273) ;  /* 0x00000000000c3947 */ /* 0x000fea0003800000 */
[----:B--2---:R-:W1:Y:S02]  /*65d0*/  LDG.E.U8 R157, desc[UR36][R10.64+0xe9] ;  /* 0x0000e9240a9d7981 */ /* 0x004e64000c1e1100 */
[----:B-1----:R-:W-:-:S05]  /*65e0*/  PRMT R3, R157, 0x8880, RZ ;  /* 0x000088809d037816 */ /* 0x002fca00000000ff */
[----:B------:R-:W-:-:S07]  /*65f0*/  IMAD R12, R3, R156, RZ ;  /* 0x0000009c030c7224 */ /* 0x000fce00078e02ff */
.L_x_273:
[----:B------:R-:W-:Y:S05]  /*6600*/  BSYNC B1 ;  /* 0x0000000000017941 */ /* 0x000fea0003800000 */
.L_x_272:
[----:B------:R-:W-:Y:S01]  /*6610*/  @!P3 IMAD R143, R143, R155, R12 ;  /* 0x0000009b8f8fb224 */ /* 0x000fe200078e020c */
[----:B------:R-:W-:Y:S04]  /*6620*/  BSSY B1, `(.L_x_274) ;  /* 0x0000006000017945 */ /* 0x000fe80003800000 */
[----:B------:R0:W-:Y:S01]  /*6630*/  @!P3 STG.E.U8 desc[UR36][R6.64+0xe9], R143 ;  /* 0x0000e98f0600b986 */ /* 0x0001e2000c101124 */
[----:B------:R-:W-:Y:S05]  /*6640*/  @P5 BRA `(.L_x_275) ;  /* 0x00000000000c5947 */ /* 0x000fea0003800000 */
[----:B--2---:R-:W1:Y:S02]  /*6650*/  LDG.E.U8 R157, desc[UR36][R8.64+0xf0] ;  /* 0x0000f024089d7981 */ /* 0x004e64000c1e1100 */
[----:B-1----:R-:W-:-:S05]  /*6660*/  PRMT R3, R157, 0x8880, RZ ;  /* 0x000088809d037816 */ /* 0x002fca00000000ff */
[----:B------:R-:W-:-:S07]  /*6670*/  IMAD R12, R3, R156, RZ ;  /* 0x0000009c030c7224 */ /* 0x000fce00078e02ff */
.L_x_275:
[----:B------:R-:W-:Y:S05]  /*6680*/  BSYNC B1 ;  /* 0x0000000000017941 */ /* 0x000fea0003800000 */
.L_x_274:
[----:B-1----:R-:W-:Y:S01]  /*6690*/  @!P5 IMAD R3, R144, R155, R12 ;  /* 0x0000009b9003d224 */ /* 0x002fe200078e020c */
[----:B------:R-:W-:Y:S04]  /*66a0*/  BSSY B1, `(.L_x_276) ;  /* 0x0000006000017945 */ /* 0x000fe80003800000 */
[----:B------:R1:W-:Y:S01]  /*66b0*/  @!P5 STG.E.U8 desc[UR36][R4.64+0xf0], R3 ;  /* 0x0000f0030400d986 */ /* 0x0003e2000c101124 */
[----:B------:R-:W-:Y:S05]  /*66c0*/  @P2 BRA `(.L_x_277) ;  /* 0x00000000000c2947 */ /* 0x000fea0003800000 */
[----:B--2---:R-:W1:Y:S02]  /*66d0*/  LDG.E.U8 R157, desc[UR36][R8.64+0xf1] ;  /* 0x0000f124089d7981 */ /* 0x004e64000c1e1100 */
[----:B-1----:R-:W-:-:S05]  /*66e0*/  PRMT R3, R157, 0x8880, RZ ;  /* 0x000088809d037816 */ /* 0x002fca00000000ff */
[----:B------:R-:W-:-:S07]  /*66f0*/  IMAD R12, R3, R156, RZ ;  /* 0x0000009c030c7224 */ /* 0x000fce00078e02ff */
.L_x_277:
[----:B------:R-:W-:Y:S05]  /*6700*/  BSYNC B1 ;  /* 0x0000000000017941 */ /* 0x000fea0003800000 */
.L_x_276:
[C---:B------:R-:W-:Y:S01]  /*6710*/  ISETP.LT.OR P4, PT, R0.reuse, 0xf1, !P0 ;  /* 0x000000f10000780c */ /* 0x040fe20004781670 */
[----:B------:R-:W-:Y:S01]  /*6720*/  @!P2 IMAD R145, R145, R155, R12 ;  /* 0x0000009b9191a224 */ /* 0x000fe200078e020c */
[----:B------:R-:W-:Y:S01]  /*6730*/  BSSY B1, `(.L_x_278) ;  /* 0x000000a000017945 */ /* 0x000fe20003800000 */
[C---:B------:R-:W-:Y:S02]  /*6740*/  ISETP.LT.OR P3, PT, R0.reuse, 0xf2, !P0 ;  /* 0x000000f20000780c */ /* 0x040fe40004761670 */
        /* <DEDUP_REMOVED lines=8> */
.L_x_279:
[----:B------:R-:W-:Y:S05]  /*67d0*/  BSYNC B1 ;  /* 0x0000000000017941 */ /* 0x000fea0003800000 */
.L_x_278:
[----:B-1----:R-:W-:Y:S01]  /*67e0*/  @!P4 IMAD R3, R146, R155, R12 ;  /* 0x0000009b9203c224 */ /* 0x002fe200078e020c */
[----:B------:R-:W-:Y:S04]  /*67f0*/  BSSY B1, `(.L_x_280) ;  /* 0x0000006000017945 */ /* 0x000fe80003800000 */
[----:B------:R1:W-:Y:S01]  /*6800*/  @!P4 STG.E.U8 desc[UR36][R6.64+0xf0], R3 ;  /* 0x0000f0030600c986 */ /* 0x0003e2000c101124 */
[----:B------:R-:W-:Y:S05]  /*6810*/  @P3 BRA `(.L_x_281) ;  /* 0x00000000000c3947 */ /* 0x000fea0003800000 */
[----:B--2---:R-:W1:Y:S02]  /*6820*/  LDG.E.U8 R157, desc[UR36][R10.64+0xf1] ;  /* 0x0000f1240a9d7981 */ /* 0x004e64000c1e1100 */
[----:B-1----:R-:W-:-:S05]  /*6830*/  PRMT R3, R157, 0x8880, RZ ;  /* 0x000088809d037816 */ /* 0x002fca00000000ff */
[----:B------:R-:W-:-:S07]  /*6840*/  IMAD R12, R3, R156, RZ ;  /* 0x0000009c030c7224 */ /* 0x000fce00078e02ff */
.L_x_281:
[----:B------:R-:W-:Y:S05]  /*6850*/  BSYNC B1 ;  /* 0x0000000000017941 */ /* 0x000fea0003800000 */
.L_x_280:
[----:B------:R-:W-:Y:S01]  /*6860*/  @!P3 IMAD R147, R147, R155, R12 ;  /* 0x0000009b9393b224 */ /* 0x000fe200078e020c */
[----:B------:R-:W-:Y:S04]  /*6870*/  BSSY B1, `(.L_x_282) ;  /* 0x0000006000017945 */ /* 0x000fe80003800000 */
[----:B------:R0:W-:Y:S01]  /*6880*/  @!P3 STG.E.U8 desc[UR36][R6.64+0xf1], R147 ;  /* 0x0000f1930600b986 */ /* 0x0001e2000c101124 */
[----:B------:R-:W-:Y:S05]  /*6890*/  @P2 BRA `(.L_x_283) ;  /* 0x00000000000c2947 */ /* 0x000fea0003800000 */
[----:B--2---:R-:W1:Y:S02]  /*68a0*/  LDG.E.U8 R157, desc[UR36][R8.64+0xf8] ;  /* 0x0000f824089d7981 */ /* 0x004e64000c1e1100 */
[----:B-1----:R-:W-:-:S05]  /*68b0*/  PRMT R3, R157, 0x8880, RZ ;  /* 0x000088809d037816 */ /* 0x002fca00000000ff */
[----:B------:R-:W-:-:S07]  /*68c0*/  IMAD R12, R3, R156, RZ ;  /* 0x0000009c030c7224 */ /* 0x000fce00078e02ff */
.L_x_283:
[----:B------:R-:W-:Y:S05]  /*68d0*/  BSYNC B1 ;  /* 0x0000000000017941 */ /* 0x000fea0003800000 */
.L_x_282:
[----:B-1----:R-:W-:Y:S01]  /*68e0*/  @!P2 IMAD R3, R148, R155, R12 ;  /* 0x0000009b9403a224 */ /* 0x002fe200078e020c */
[----:B------:R-:W-:Y:S04]  /*68f0*/  BSSY B1, `(.L_x_284) ;  /* 0x0000006000017945 */ /* 0x000fe80003800000 */
[----:B------:R1:W-:Y:S01]  /*6900*/  @!P2 STG.E.U8 desc[UR36][R4.64+0xf8], R3 ;  /* 0x0000f8030400a986 */ /* 0x0003e2000c101124 */
[----:B------:R-:W-:Y:S05]  /*6910*/  @P1 BRA `(.L_x_285) ;  /* 0x00000000000c1947 */ /* 0x000fea0003800000 */
[----:B--2---:R-:W1:Y:S02]  /*6920*/  LDG.E.U8 R157, desc[UR36][R8.64+0xf9] ;  /* 0x0000f924089d7981 */ /* 0x004e64000c1e1100 */
[----:B-1----:R-:W-:-:S05]  /*6930*/  PRMT R3, R157, 0x8880, RZ ;  /* 0x000088809d037816 */ /* 0x002fca00000000ff */
[----:B------:R-:W-:-:S07]  /*6940*/  IMAD R12, R3, R156, RZ ;  /* 0x0000009c030c7224 */ /* 0x000fce00078e02ff */
.L_x_285:
[----:B------:R-:W-:Y:S05]  /*6950*/  BSYNC B1 ;  /* 0x0000000000017941 */ /* 0x000fea0003800000 */
.L_x_284:
[----:B------:R-:W-:Y:S01]  /*6960*/  @!P1 IMAD R149, R149, R155, R12 ;  /* 0x0000009b95959224 */ /* 0x000fe200078e020c */
[----:B------:R-:W-:Y:S04]  /*6970*/  BSSY B1, `(.L_x_286) ;  /* 0x0000006000017945 */ /* 0x000fe80003800000 */
[----:B------:R0:W-:Y:S01]  /*6980*/  @!P1 STG.E.U8 desc[UR36][R4.64+0xf9], R149 ;  /* 0x0000f99504009986 */ /* 0x0001e2000c101124 */
[----:B------:R-:W-:Y:S05]  /*6990*/  @P5 BRA `(.L_x_287) ;  /* 0x00000000000c5947 */ /* 0x000fea0003800000 */
[----:B--2---:R-:W1:Y:S02]  /*69a0*/  LDG.E.U8 R157, desc[UR36][R10.64+0xf8] ;  /* 0x0000f8240a9d7981 */ /* 0x004e64000c1e1100 */
[----:B-1----:R-:W-:-:S05]  /*69b0*/  PRMT R3, R157, 0x8880, RZ ;  /* 0x000088809d037816 */ /* 0x002fca00000000ff */
[----:B------:R-:W-:-:S07]  /*69c0*/  IMAD R12, R3, R156, RZ ;  /* 0x0000009c030c7224 */ /* 0x000fce00078e02ff */
.L_x_287:
[----:B------:R-:W-:Y:S05]  /*69d0*/  BSYNC B1 ;  /* 0x0000000000017941 */ /* 0x000fea0003800000 */
.L_x_286:
[----:B-1----:R-:W-:Y:S01]  /*69e0*/  @!P5 IMAD R3, R150, R155, R12 ;  /* 0x0000009b9603d224 */ /* 0x002fe200078e020c */
[----:B------:R-:W-:Y:S01]  /*69f0*/  ISETP.LT.OR P0, PT, R0, 0xfa, !P0 ;  /* 0x000000fa0000780c */ /* 0x000fe20004701670 */
[----:B------:R-:W-:Y:S03]  /*6a00*/  BSSY B1, `(.L_x_288) ;  /* 0x0000006000017945 */ /* 0x000fe60003800000 */
[----:B------:R1:W-:Y:S09]  /*6a10*/  @!P5 STG.E.U8 desc[UR36][R6.64+0xf8], R3 ;  /* 0x0000f8030600d986 */ /* 0x0003f2000c101124 */
[----:B------:R-:W-:Y:S05]  /*6a20*/  @P0 BRA `(.L_x_289) ;  /* 0x00000000000c0947 */ /* 0x000fea0003800000 */
[----:B--2---:R-:W1:Y:S02]  /*6a30*/  LDG.E.U8 R157, desc[UR36][R10.64+0xf9] ;  /* 0x0000f9240a9d7981 */ /* 0x004e64000c1e1100 */
[----:B-1----:R-:W-:-:S05]  /*6a40*/  PRMT R3, R157, 0x8880, RZ ;  /* 0x000088809d037816 */ /* 0x002fca00000000ff */
[----:B------:R-:W-:-:S07]  /*6a50*/  IMAD R12, R3, R156, RZ ;  /* 0x0000009c030c7224 */ /* 0x000fce00078e02ff */
.L_x_289:
[----:B------:R-:W-:Y:S05]  /*6a60*/  BSYNC B1 ;  /* 0x0000000000017941 */ /* 0x000fea0003800000 */
.L_x_288:
[----:B------:R-:W-:Y:S01]  /*6a70*/  IMAD R151, R151, R155, R12 ;  /* 0x0000009b97977224 */ /* 0x000fe200078e020c */
[----:B------:R-:W-:Y:S06]  /*6a80*/  @P0 BRA `(.L_x_290) ;  /* 0x0000001800100947 */ /* 0x000fec0003800000 */
[----:B------:R0:W-:Y:S01]  /*6a90*/  STG.E.U8 desc[UR36][R6.64+0xf9], R151 ;  /* 0x0000f99706007986 */ /* 0x0001e2000c101124 */
[----:B------:R-:W-:Y:S05]  /*6aa0*/  BRA `(.L_x_290) ;  /* 0x0000001800087947 */ /* 0x000fea0003800000 */
.L_x_33:
[C---:B------:R-:W-:Y:S02]  /*6ab0*/  ISETP.GE.AND P1, PT, R162.reuse, 0x1, PT ;  /* 0x00000001a200780c */ /* 0x040fe40003f26270 */
[----:B------:R-:W-:Y:S02]  /*6ac0*/  ISETP.GE.AND P0, PT, R162, 0x9, PT ;  /* 0x00000009a200780c */ /* 0x000fe40003f06270 */
[C---:B------:R-:W-:Y:S02]  /*6ad0*/  ISETP.LT.OR P4, PT, R0.reuse, 0x1, !P1 ;  /* 0x000000010000780c */ /* 0x040fe40004f81670 */
[C---:B------:R-:W-:Y:S02]  /*6ae0*/  ISETP.LT.OR P3, PT, R0.reuse, 0x2, !P1 ;  /* 0x000000020000780c */ /* 0x040fe40004f61670 */
[C---:B------:R-:W-:Y:S02]  /*6af0*/  ISETP.LT.OR P2, PT, R0.reuse, 0x1, !P0 ;  /* 0x000000010000780c */ /* 0x040fe40004741670 */
[----:B------:R-:W-:-:S07]  /*6b00*/  ISETP.LT.OR P5, PT, R0, 0x2, !P0 ;  /* 0x000000020000780c */ /* 0x000fce00047a1670 */
[-C--:B------:R-:W-:Y:S02]  /*6b10*/  @!P4 IMAD R3, R24, R155.reuse, RZ ;  /* 0x0000009b1803c224 */ /* 0x080fe400078e02ff */
[-C--:B------:R-:W-:Y:S02]  /*6b20*/  @!P3 IMAD R25, R25, R155.reuse, RZ ;  /* 0x0000009b1919b224 */ /* 0x080fe400078e02ff */
[-C--:B------:R-:W-:Y:S01]  /*6b30*/  @!P2 IMAD R9, R26, R155.reuse, RZ ;  /* 0x0000009b1a09a224 */ /* 0x080fe200078e02ff */
[----:B------:R0:W-:Y:S01]  /*6b40*/  @!P4 STG.E.U8 desc[UR36][R4.64], R3 ;  /* 0x000000030400c986 */ /* 0x0001e2000c101124 */
[C---:B------:R-:W-:Y:S01]  /*6b50*/  ISETP.LT.OR P4, PT, R0.reuse, 0x9, !P1 ;  /* 0x000000090000780c */ /* 0x040fe20004f81670 */
[----:B------:R-:W-:Y:S02]  /*6b60*/  @!P5 IMAD R27, R27, R155, RZ ;  /* 0x0000009b1b1bd224 */ /* 0x000fe400078e02ff */
[----:B------:R-:W-:Y:S01]  /*6b70*/  @!P3 STG.E.U8 desc[UR36][R4.64+0x1], R25 ;  /* 0x000001190400b986 */ /* 0x000fe2000c101124 */
[----:B------:R-:W-:-:S03]  /*6b80*/  ISETP.LT.OR P3, PT, R0, 0xa, !P1 ;  /* 0x0000000a0000780c */ /* 0x000fc60004f61670 */
[----:B------:R1:W-:Y:S01]  /*6b90*/  @!P2 STG.E.U8 desc[UR36][R6.64], R9 ;  /* 0x000000090600a986 */ /* 0x0003e2000c101124 */
[----:B------:R-:W-:-:S03]  /*6ba0*/  ISETP.LT.OR P2, PT, R0, 0x9, !P0 ;  /* 0x000000090000780c */ /* 0x000fc60004741670 */
[----:B------:R-:W-:Y:S01]  /*6bb0*/  @!P5 STG.E.U8 desc[UR36][R6.64+0x1], R27 ;  /* 0x0000011b0600d986 */ /* 0x000fe2000c101124 */
[----:B------:R-:W-:Y:S01]  /*6bc0*/  ISETP.LT.OR P5, PT, R0, 0xa, !P0 ;  /* 0x0000000a0000780c */ /* 0x000fe200047a1670 */
[----:B------:R-:W-:-:S04]  /*6bd0*/  @!P4 IMAD R11, R28, R155, RZ ;  /* 0x0000009b1c0bc224 */ /* 0x000fc800078e02ff */
[-C--:B------:R-:W-:Y:S01]  /*6be0*/  @!P3 IMAD R29, R29, R155.reuse, RZ ;  /* 0x0000009b1d1db224 */ /* 0x080fe200078e02ff */
[----:B------:R-:W-:Y:S01]  /*6bf0*/  @!P4 STG.E.U8 desc[UR36][R4.64+0x8], R11 ;  /* 0x0000080b0400c986 */ /* 0x000fe2000c101124 */
[----:B------:R-:W-:Y:S02]  /*6c00*/  ISETP.LT.OR P4, PT, R0, 0x11, !P1 ;  /* 0x000000110000780c */ /* 0x000fe40004f81670 */
[-C--:B0-----:R-:W-:Y:S01]  /*6c10*/  @!P2 IMAD R3, R30, R155.reuse, RZ ;  /* 0x0000009b1e03a224 */ /* 0x081fe200078e02ff */
[----:B------:R-:W-:Y:S01]  /*6c20*/  @!P3 STG.E.U8 desc[UR36][R4.64+0x9], R29 ;  /* 0x0000091d0400b986 */ /* 0x000fe2000c101124 */
[C---:B------:R-:W-:Y:S02]  /*6c30*/  ISETP.LT.OR P3, PT, R0.reuse, 0x12, !P1 ;  /* 0x000000120000780c */ /* 0x040fe40004f61670 */
[----:B------:R-:W-:Y:S01]  /*6c40*/  @!P5 IMAD R31, R31, R155, RZ ;  /* 0x0000009b1f1fd224 */ /* 0x000fe200078e02ff */
[----:B------:R0:W-:Y:S01]  /*6c50*/  @!P2 STG.E.U8 desc[UR36][R6.64+0x8], R3 ;  /* 0x000008030600a986 */ /* 0x0001e2000c101124 */
[----:B------:R-:W-:-:S03]  /*6c60*/  ISETP.LT.OR P2, PT, R0, 0x11, !P0 ;  /* 0x000000110000780c */ /* 0x000fc60004741670 */
[----:B------:R-:W-:Y:S01]  /*6c70*/  @!P5 STG.E.U8 desc[UR36][R6.64+0x9], R31 ;  /* 0x0000091f0600d986 */ /* 0x000fe2000c101124 */
[----:B------:R-:W-:Y:S01]  /*6c80*/  ISETP.LT.OR P5, PT, R0, 0x12, !P0 ;  /* 0x000000120000780c */ /* 0x000fe200047a1670 */
[----:B-1----:R-:W-:-:S04]  /*6c90*/  @!P4 IMAD R9, R32, R155, RZ ;  /* 0x0000009b2009c224 */ /* 0x002fc800078e02ff */
        /* <DEDUP_REMOVED lines=301> */
[----:B------:R1:W-:Y:S01]  /*7f70*/  @!P4 STG.E.U8 desc[UR36][R4.64+0xd8], R11 ;  /* 0x0000d80b0400c986 */ /* 0x0003e2000c101124 */
        /* <DEDUP_REMOVED lines=13> */
[-C--:B-1----:R-:W-:Y:S01]  /*8050*/  @!P2 IMAD R11, R138, R155.reuse, RZ ;  /* 0x0000009b8a0ba224 */ /* 0x082fe200078e02ff */
[----:B------:R-:W-:Y:S01]  /*8060*/  @!P3 STG.E.U8 desc[UR36][R4.64+0xe1], R137 ;  /* 0x0000e1890400b986 */ /* 0x000fe2000c101124 */
[C---:B------:R-:W-:Y:S02]  /*8070*/  ISETP.LT.OR P3, PT, R0.reuse, 0xea, !P1 ;  /* 0x000000ea0000780c */ /* 0x040fe40004f61670 */
[----:B------:R-:W-:Y:S01]  /*8080*/  @!P5 IMAD R139, R139, R155, RZ ;  /* 0x0000009b8b8bd224 */ /* 0x000fe200078e02ff */
[----:B------:R1:W-:Y:S01]  /*8090*/  @!P2 STG.E.U8 desc[UR36][R6.64+0xe0], R11 ;  /* 0x0000e00b0600a986 */ /* 0x0003e2000c101124 */
[----:B------:R-:W-:-:S03]  /*80a0*/  ISETP.LT.OR P2, PT, R0, 0xe9, !P0 ;  /* 0x000000e90000780c */ /* 0x000fc60004741670 */
[----:B------:R-:W-:Y:S01]  /*80b0*/  @!P5 STG.E.U8 desc[UR36][R6.64+0xe1], R139 ;  /* 0x0000e18b0600d986 */ /* 0x000fe2000c101124 */
[----:B------:R-:W-:Y:S01]  /*80c0*/  ISETP.LT.OR P5, PT, R0, 0xea, !P0 ;  /* 0x000000ea0000780c */ /* 0x000fe200047a1670 */
[----:B0-----:R-:W-:-:S04]  /*80d0*/  @!P4 IMAD R3, R140, R155, RZ ;  /* 0x0000009b8c03c224 */ /* 0x001fc800078e02ff */
[-C--:B------:R-:W-:Y:S01]  /*80e0*/  @!P3 IMAD R141, R141, R155.reuse, RZ ;  /* 0x0000009b8d8db224 */ /* 0x080fe200078e02ff */
[----:B------:R0:W-:Y:S01]  /*80f0*/  @!P4 STG.E.U8 desc[UR36][R4.64+0xe8], R3 ;  /* 0x0000e8030400c986 */ /* 0x0001e2000c101124 */
[----:B------:R-:W-:Y:S02]  /*8100*/  ISETP.LT.OR P4, PT, R0, 0xf2, !P1 ;  /* 0x000000f20000780c */ /* 0x000fe40004f81670 */
[-C--:B---3--:R-:W-:Y:S01]  /*8110*/  @!P2 IMAD R9, R142, R155.reuse, RZ ;  /* 0x0000009b8e09a224 */ /* 0x088fe200078e02ff */
[----:B------:R-:W-:Y:S01]  /*8120*/  @!P3 STG.E.U8 desc[UR36][R4.64+0xe9], R141 ;  /* 0x0000e98d0400b986 */ /* 0x000fe2000c101124 */
[C---:B------:R-:W-:Y:S02]  /*8130*/  ISETP.LT.OR P3, PT, R0.reuse, 0xf1, !P1 ;  /* 0x000000f10000780c */ /* 0x040fe40004f61670 */
[----:B------:R-:W-:Y:S01]  /*8140*/  @!P5 IMAD R143, R143, R155, RZ ;  /* 0x0000009b8f8fd224 */ /* 0x000fe200078e02ff */
[----:B------:R-:W-:Y:S01]  /*8150*/  @!P2 STG.E.U8 desc[UR36][R6.64+0xe8], R9 ;  /* 0x0000e8090600a986 */ /* 0x000fe2000c101124 */
[----:B------:R-:W-:-:S03]  /*8160*/  ISETP.LT.OR P2, PT, R0, 0xf1, !P0 ;  /* 0x000000f10000780c */ /* 0x000fc60004741670 */
[----:B------:R-:W-:Y:S01]  /*8170*/  @!P5 STG.E.U8 desc[UR36][R6.64+0xe9], R143 ;  /* 0x0000e98f0600d986 */ /* 0x000fe2000c101124 */
[----:B------:R-:W-:Y:S01]  /*8180*/  ISETP.LT.OR P5, PT, R0, 0xf9, !P0 ;  /* 0x000000f90000780c */ /* 0x000fe200047a1670 */
[----:B------:R-:W-:-:S04]  /*8190*/  @!P4 IMAD R145, R145, R155, RZ ;  /* 0x0000009b9191c224 */ /* 0x000fc800078e02ff */
[-C--:B-1----:R-:W-:Y:S01]  /*81a0*/  @!P3 IMAD R11, R144, R155.reuse, RZ ;  /* 0x0000009b900bb224 */ /* 0x082fe200078e02ff */
[----:B------:R-:W-:Y:S01]  /*81b0*/  @!P4 STG.E.U8 desc[UR36][R4.64+0xf1], R145 ;  /* 0x0000f1910400c986 */ /* 0x000fe2000c101124 */
[C---:B------:R-:W-:Y:S02]  /*81c0*/  ISETP.LT.OR P4, PT, R0.reuse, 0xf2, !P0 ;  /* 0x000000f20000780c */ /* 0x040fe40004781670 */
[C---:B------:R-:W-:Y:S01]  /*81d0*/  ISETP.LT.OR P0, PT, R0.reuse, 0xfa, !P0 ;  /* 0x000000fa0000780c */ /* 0x040fe20004701670 */
[----:B------:R1:W-:Y:S01]  /*81e0*/  @!P3 STG.E.U8 desc[UR36][R4.64+0xf0], R11 ;  /* 0x0000f00b0400b986 */ /* 0x0003e2000c101124 */
[----:B------:R-:W-:Y:S01]  /*81f0*/  ISETP.LT.OR P3, PT, R0, 0xf9, !P1 ;  /* 0x000000f90000780c */ /* 0x000fe20004f61670 */
[----:B0-----:R-:W-:Y:S01]  /*8200*/  @!P2 IMAD R3, R146, R155, RZ ;  /* 0x0000009b9203a224 */ /* 0x001fe200078e02ff */
[----:B------:R-:W-:-:S04]  /*8210*/  ISETP.LT.OR P1, PT, R0, 0xfa, !P1 ;  /* 0x000000fa0000780c */ /* 0x000fc80004f21670 */
[----:B------:R0:W-:Y:S03]  /*8220*/  @!P2 STG.E.U8 desc[UR36][R6.64+0xf0], R3 ;  /* 0x0000f0030600a986 */ /* 0x0001e6000c101124 */
[-C--:B------:R-:W-:Y:S02]  /*8230*/  @!P4 IMAD R147, R147, R155.reuse, RZ ;  /* 0x0000009b9393c224 */ /* 0x080fe400078e02ff */
[-C--:B-1----:R-:W-:Y:S02]  /*8240*/  @!P5 IMAD R11, R150, R155.reuse, RZ ;  /* 0x0000009b960bd224 */ /* 0x082fe400078e02ff */
[-C--:B------:R-:W-:Y:S01]  /*8250*/  @!P3 IMAD R9, R148, R155.reuse, RZ ;  /* 0x0000009b9409b224 */ /* 0x080fe200078e02ff */
[----:B------:R0:W-:Y:S01]  /*8260*/  @!P4 STG.E.U8 desc[UR36][R6.64+0xf1], R147 ;  /* 0x0000f1930600c986 */ /* 0x0001e2000c101124 */
[-C--:B------:R-:W-:Y:S02]  /*8270*/  @!P1 IMAD R149, R149, R155.reuse, RZ ;  /* 0x0000009b95959224 */ /* 0x080fe400078e02ff */
[----:B------:R-:W-:Y:S01]  /*8280*/  @!P0 IMAD R151, R151, R155, RZ ;  /* 0x0000009b97978224 */ /* 0x000fe200078e02ff */
[----:B------:R0:W-:Y:S04]  /*8290*/  @!P3 STG.E.U8 desc[UR36][R4.64+0xf8], R9 ;  /* 0x0000f8090400b986 */ /* 0x0001e8000c101124 */
[----:B------:R0:W-:Y:S04]  /*82a0*/  @!P1 STG.E.U8 desc[UR36][R4.64+0xf9], R149 ;  /* 0x0000f99504009986 */ /* 0x0001e8000c101124 */
[----:B------:R0:W-:Y:S04]  /*82b0*/  @!P5 STG.E.U8 desc[UR36][R6.64+0xf8], R11 ;  /* 0x0000f80b0600d986 */ /* 0x0001e8000c101124 */
[----:B------:R0:W-:Y:S02]  /*82c0*/  @!P0 STG.E.U8 desc[UR36][R6.64+0xf9], R151 ;  /* 0x0000f99706008986 */ /* 0x0001e4000c101124 */
.L_x_290:
[----:B------:R-:W-:Y:S05]  /*82d0*/  BSYNC B0 ;  /* 0x0000000000007941 */ /* 0x000fea0003800000 */
.L_x_32:
[----:B------:R-:W-:Y:S01]  /*82e0*/  ULDC UR4, c[0x0][0xc] ;  /* 0x0000030000047ab9 */ /* 0x000fe20000000800 */
[----:B------:R-:W-:Y:S01]  /*82f0*/  ULDC UR5, c[0x0][0x10] ;  /* 0x0000040000057ab9 */ /* 0x000fe20000000800 */
[----:B01----:R-:W0:Y:S01]  /*8300*/  LDC R3, c[0x0][0x14] ;  /* 0x00000500ff037b82 */ /* 0x003e220000000800 */
[----:B------:R-:W-:Y:S01]  /*8310*/  UIMAD.WIDE.U32 UR4, UR4, UR5, URZ ;  /* 0x00000005040472a5 */ /* 0x000fe2000f8e003f */
[----:B------:R-:W-:Y:S01]  /*8320*/  PRMT R0, RZ, 0x7610, R0 ;  /* 0x00007610ff007816 */ /* 0x000fe20000000000 */
[----:B------:R-:W-:Y:S02]  /*8330*/  IMAD.MOV.U32 R153, RZ, RZ, -0x1 ;  /* 0xffffffffff997424 */ /* 0x000fe400078e00ff */
[----:B------:R-:W-:Y:S02]  /*8340*/  IMAD.MOV.U32 R22, RZ, RZ, -0x1 ;  /* 0xffffffffff167424 */ /* 0x000fe400078e00ff */
[----:B0-----:R-:W-:-:S04]  /*8350*/  IMAD.WIDE.U32 R16, R3, UR4, R16 ;  /* 0x0000000403107c25 */ /* 0x001fc8000f8e0010 */
[----:B------:R-:W-:Y:S01]  /*8360*/  IMAD R3, R3, UR5, RZ ;  /* 0x0000000503037c24 */ /* 0x000fe2000f8e02ff */
[----:B------:R-:W-:Y:S02]  /*8370*/  ULDC.64 UR4, c[0x0][0x650] ;  /* 0x0001940000047ab9 */ /* 0x000fe40000000a00 */
[----:B------:R-:W-:Y:S01]  /*8380*/  ISETP.GE.U32.AND P0, PT, R16, UR4, PT ;  /* 0x0000000410007c0c */ /* 0x000fe2000bf06070 */
[----:B------:R-:W-:-:S05]  /*8390*/  IMAD.IADD R17, R17, 0x1, R3 ;  /* 0x0000000111117824 */ /* 0x000fca00078e0203 */
[----:B------:R-:W-:-:S13]  /*83a0*/  ISETP.GE.U32.AND.EX P0, PT, R17, UR5, PT, P0 ;  /* 0x0000000511007c0c */ /* 0x000fda000bf06100 */
[----:B------:R-:W-:Y:S05]  /*83b0*/  @P0 BRA `(.L_x_291) ;  /* 0x0000000400640947 */ /* 0x000fea0003800000 */
[----:B------:R-:W0:Y:S01]  /*83c0*/  S2R R12, SR_CTAID.X ;  /* 0x00000000000c7919 */ /* 0x000e220000002500 */
[----:B------:R-:W1:Y:S01]  /*83d0*/  LDC.64 R10, c[0x0][0x628] ;  /* 0x00018a00ff0a7b82 */ /* 0x000e620000000a00 */
[----:B------:R-:W-:Y:S01]  /*83e0*/  ULDC UR4, c[0x0][0x150] ;  /* 0x0000540000047ab9 */ /* 0x000fe20000000800 */
[----:B------:R-:W-:Y:S01]  /*83f0*/  IMAD.MOV.U32 R8, RZ, RZ, R16 ;  /* 0x000000ffff087224 */ /* 0x000fe200078e0010 */
[----:B------:R-:W0:Y:S01]  /*8400*/  S2R R24, SR_CTAID.Y ;  /* 0x0000000000187919 */ /* 0x000e220000002600 */
[----:B------:R-:W-:-:S04]  /*8410*/  IMAD.MOV.U32 R9, RZ, RZ, R17 ;  /* 0x000000ffff097224 */ /* 0x000fc800078e0011 */
[----:B------:R-:W2:Y:S08]  /*8420*/  LDC R21, c[0x0][0x144] ;  /* 0x00005100ff157b82 */ /* 0x000eb00000000800 */
[----:B------:R-:W2:Y:S08]  /*8430*/  LDC R0, c[0x0][0x630] ;  /* 0x00018c00ff007b82 */ /* 0x000eb00000000800 */
[----:B------:R-:W2:Y:S01]  /*8440*/  LDC.64 R14, c[0x0][0x620] ;  /* 0x00018800ff0e7b82 */ /* 0x000ea20000000a00 */
[----:B-1----:R-:W-:-:S04]  /*8450*/  ISETP.NE.U32.AND P0, PT, R10, RZ, PT ;  /* 0x000000ff0a00720c */ /* 0x002fc80003f05070 */
[----:B------:R-:W-:Y:S02]  /*8460*/  ISETP.NE.AND.EX P0, PT, R11, RZ, PT, P0 ;  /* 0x000000ff0b00720c */ /* 0x000fe40003f05300 */
[----:B0-----:R-:W-:-:S05]  /*8470*/  I2FP.F32.U32 R3, R12 ;  /* 0x0000000c00037245 */ /* 0x001fca0000201000 */
[----:B------:R-:W-:-:S04]  /*8480*/  FMUL R3, R3, UR4 ;  /* 0x0000000403037c20 */ /* 0x000fc80008400000 */
[----:B------:R0:W1:Y:S02]  /*8490*/  F2I.U32.TRUNC.NTZ R20, R3 ;  /* 0x0000000300147305 */ /* 0x000064000020f000 */
[----:B------:R-:W-:Y:S05]  /*84a0*/  @!P0 BRA `(.L_x_292) ;  /* 0x0000000000288947 */ /* 0x000fea0003800000 */
[----:B0-----:R-:W0:Y:S02]  /*84b0*/  LDC R3, c[0x0][0x634] ;  /* 0x00018d00ff037b82 */ /* 0x001e240000000800 */
[----:B0-----:R-:W-:-:S05]  /*84c0*/  IADD3 R3, P0, R16, R3, RZ ;  /* 0x0000000310037210 */ /* 0x001fca0007f1e0ff */
[----:B------:R-:W-:-:S04]  /*84d0*/  IMAD.X R13, RZ, RZ, R17, P0 ;  /* 0x000000ffff0d7224 */ /* 0x000fc800000e0611 */
[----:B---3--:R-:W-:-:S04]  /*84e0*/  IMAD.WIDE.U32 R4, R13, R10, RZ ;  /* 0x0000000a0d047225 */ /* 0x008fc800078e00ff */
[----:B----4-:R-:W-:-:S04]  /*84f0*/  IMAD.WIDE.U32 R6, P0, R3, R11, R4 ;  /* 0x0000000b03067225 */ /* 0x010fc80007800004 */
[----:B------:R-:W-:-:S04]  /*8500*/  IMAD.WIDE.U32 R4, R3, R10, RZ ;  /* 0x0000000a03047225 */ /* 0x000fc800078e00ff */
[----:B------:R-:W-:Y:S01]  /*8510*/  IMAD.X R9, RZ, RZ, RZ, P0 ;  /* 0x000000ffff097224 */ /* 0x000fe200000e06ff */
[----:B------:R-:W-:Y:S01]  /*8520*/  IADD3 RZ, P0, R5, R6, RZ ;  /* 0x0000000605ff7210 */ /* 0x000fe20007f1e0ff */
[----:B------:R-:W-:-:S04]  /*8530*/  IMAD.MOV.U32 R8, RZ, RZ, R7 ;  /* 0x000000ffff087224 */ /* 0x000fc800078e0007 */
[----:B------:R-:W-:-:S08]  /*8540*/  IMAD.WIDE.U32.X R8, R13, R11, R8, P0 ;  /* 0x0000000b0d087225 */ /* 0x000fd000000e0408 */
.L_x_292:
[----:B------:R-:W3:Y:S01]  /*8550*/  LDC.64 R28, c[0x0][0x640] ;  /* 0x00019000ff1c7b82 */ /* 0x000ee20000000a00 */
[-CC-:B--2---:R-:W-:Y:S01]  /*8560*/  SHF.R.U64 R22, R8, R0.reuse, R9.reuse ;  /* 0x0000000008167219 */ /* 0x184fe20000001209 */
[----:B-1----:R-:W-:Y:S01]  /*8570*/  IMAD.MOV R20, RZ, RZ, -R20 ;  /* 0x000000ffff147224 */ /* 0x002fe200078e0a14 */
[----:B------:R-:W-:Y:S01]  /*8580*/  SHF.R.U32.HI R0, RZ, R0, R9 ;  /* 0x00000000ff007219 */ /* 0x000fe20000011609 */
[----:B------:R-:W-:Y:S01]  /*8590*/  ULDC UR4, c[0x0][0x154] ;  /* 0x0000550000047ab9 */ /* 0x000fe20000000800 */
[----:B0-----:R-:W-:Y:S01]  /*85a0*/  IADD3 R3, P0, RZ, -R22, RZ ;  /* 0x80000016ff037210 */ /* 0x001fe20007f1e0ff */
[----:B------:R-:W-:Y:S02]  /*85b0*/  IMAD R21, R21, R20, R12 ;  /* 0x0000001415157224 */ /* 0x000fe400078e020c */
[----:B----4-:R-:W0:Y:S01]  /*85c0*/  LDC R6, c[0x0][0x618] ;  /* 0x00018600ff067b82 */ /* 0x010e220000000800 */
[----:B------:R-:W-:Y:S02]  /*85d0*/  IMAD.MOV.U32 R7, RZ, RZ, 0x1 ;  /* 0x00000001ff077424 */ /* 0x000fe400078e00ff */
[----:B---3--:R-:W-:-:S04]  /*85e0*/  IMAD.X R5, RZ, RZ, ~R0, P0 ;  /* 0x000000ffff057224 */ /* 0x008fc800000e0e00 */
[-C--:B------:R-:W-:Y:S01]  /*85f0*/  IMAD R0, R5, R14.reuse, RZ ;  /* 0x0000000e05007224 */ /* 0x080fe200078e02ff */
[----:B------:R-:W1:Y:S01]  /*8600*/  LDC R8, c[0x0][0x608] ;  /* 0x00018200ff087b82 */ /* 0x000e620000000800 */
[----:B------:R-:W-:-:S04]  /*8610*/  IMAD.WIDE.U32 R4, R3, R14, R16 ;  /* 0x0000000e03047225 */ /* 0x000fc800078e0010 */
[----:B------:R-:W-:Y:S01]  /*8620*/  IMAD R3, R3, R15, R0 ;  /* 0x0000000f03037224 */ /* 0x000fe200078e0200 */
[----:B------:R-:W-:Y:S02]  /*8630*/  I2FP.F32.U32 R0, R24 ;  /* 0x0000001800007245 */ /* 0x000fe40000201000 */
[----:B------:R-:W2:Y:S01]  /*8640*/  LDC R26, c[0x0][0x658] ;  /* 0x00019600ff1a7b82 */ /* 0x000ea20000000800 */
[----:B------:R-:W-:Y:S01]  /*8650*/  IMAD.IADD R3, R5, 0x1, R3 ;  /* 0x0000000105037824 */ /* 0x000fe200078e0203 */
[----:B------:R-:W-:Y:S01]  /*8660*/  ISETP.NE.U32.AND P0, PT, R28, RZ, PT ;  /* 0x000000ff1c00720c */ /* 0x000fe20003f05070 */
[----:B------:R-:W-:Y:S01]  /*8670*/  FMUL R0, R0, UR4 ;  /* 0x0000000400007c20 */ /* 0x000fe20008400000 */
[----:B------:R-:W-:Y:S02]  /*8680*/  IMAD.MOV.U32 R5, RZ, RZ, -0x1 ;  /* 0xffffffffff057424 */ /* 0x000fe400078e00ff */
[----:B------:R-:W-:Y:S01]  /*8690*/  ISETP.NE.AND.EX P0, PT, R29, RZ, PT, P0 ;  /* 0x000000ff1d00720c */ /* 0x000fe20003f05300 */
[----:B------:R3:W4:Y:S01]  /*86a0*/  F2I.U32.TRUNC.NTZ R13, R0 ;  /* 0x00000000000d7305 */ /* 0x000722000020f000 */
[----:B------:R-:W3:Y:S01]  /*86b0*/  LDC R15, c[0x0][0x148] ;  /* 0x00005200ff0f7b82 */ /* 0x000ee20000000800 */
[----:B0-----:R-:W-:-:S02]  /*86c0*/  SHF.R.U64 R12, R4, R6, R3 ;  /* 0x00000006040c7219 */ /* 0x001fc40000001203 */
[----:B------:R-:W-:-:S05]  /*86d0*/  SHF.R.U32.HI R3, RZ, R6, R3 ;  /* 0x00000006ff037219 */ /* 0x000fca0000011603 */
[----:B------:R-:W0:Y:S01]  /*86e0*/  LDC R20, c[0x0][0x600] ;  /* 0x00018000ff147b82 */ /* 0x000e220000000800 */
[-CC-:B-1----:R-:W-:Y:S02]  /*86f0*/  SHF.R.U64 R10, R12, R8.reuse, R3.reuse ;  /* 0x000000080c0a7219 */ /* 0x182fe40000001203 */
[----:B------:R-:W-:-:S05]  /*8700*/  SHF.R.U32.HI R3, RZ, R8, R3 ;  /* 0x00000008ff037219 */ /* 0x000fca0000011603 */
[----:B------:R-:W1:Y:S01]  /*8710*/  LDC R27, c[0x0][0x648] ;  /* 0x00019200ff1b7b82 */ /* 0x000e620000000800 */
[-C--:B--2---:R-:W-:Y:S02]  /*8720*/  SHF.L.U32 R4, R5, R26.reuse, RZ ;  /* 0x0000001a05047219 */ /* 0x084fe400000006ff */
[--C-:B------:R-:W-:Y:S02]  /*8730*/  SHF.R.U64 R14, R10, R26, R3.reuse ;  /* 0x0000001a0a0e7219 */ /* 0x100fe40000001203 */
[----:B------:R-:W-:Y:S02]  /*8740*/  LOP3.LUT R25, RZ, R4, RZ, 0x33, !PT ;  /* 0x00000004ff197212 */ /* 0x000fe400078e33ff */
[-C--:B------:R-:W-:Y:S01]  /*8750*/  SHF.R.U32.HI R5, RZ, R26.reuse, R3 ;  /* 0x0000001aff057219 */ /* 0x080fe20000011603 */
[----:B------:R-:W2:Y:S01]  /*8760*/  LDC R30, c[0x0][0x638] ;  /* 0x00018e00ff1e7b82 */ /* 0x000ea20000000800 */
[----:B------:R-:W-:Y:S01]  /*8770*/  SHF.L.U32 R154, R7, R26, RZ ;  /* 0x0000001a079a7219 */ /* 0x000fe200000006ff */
[----:B------:R-:W-:-:S06]  /*8780*/  IMAD.MOV.U32 R4, RZ, RZ, R14 ;  /* 0x000000ffff047224 */ /* 0x000fcc00078e000e */
[----:B------:R-:W0:Y:S01]  /*8790*/  LDC R31, c[0x0][0x610] ;  /* 0x00018400ff1f7b82 */ /* 0x000e220000000800 */
[----:B----4-:R-:W-:Y:S05]  /*87a0*/  @!P0 BRA `(.L_x_293) ;  /* 0x0000000000288947 */ /* 0x010fea0003800000 */
        /* <DEDUP_REMOVED lines=10> */
.L_x_293:
[----:B------:R-:W-:Y:S01]  /*8850*/  ISETP.NE.AND P0, PT, R2, 0x1, PT ;  /* 0x000000010200780c */ /* 0x000fe20003f05270 */
[----:B0-----:R-:W-:Y:S01]  /*8860*/  VIADD R7, R20, 0xffffffff ;  /* 0xffffffff14077836 */ /* 0x001fe20000000000 */
[----:B-1-3--:R-:W-:Y:S01]  /*8870*/  SHF.R.U64 R0, R4, R27, R5 ;  /* 0x0000001b04007219 */ /* 0x00afe20000001205 */
[----:B------:R-:W-:Y:S01]  /*8880*/  IMAD.MOV R13, RZ, RZ, -R13 ;  /* 0x000000ffff0d7224 */ /* 0x000fe200078e0a0d */
[----:B------:R-:W-:Y:S01]  /*8890*/  LOP3.LUT R5, R10, R25, RZ, 0xc0, !PT ;  /* 0x000000190a057212 */ /* 0x000fe200078ec0ff */
[----:B------:R-:W-:Y:S02]  /*88a0*/  IMAD.MOV.U32 R4, RZ, RZ, 0x1 ;  /* 0x00000001ff047424 */ /* 0x000fe400078e00ff */
[----:B------:R-:W-:Y:S02]  /*88b0*/  IMAD.MOV R3, RZ, RZ, -R0 ;  /* 0x000000ffff037224 */ /* 0x000fe400078e0a00 */
[----:B------:R-:W-:Y:S01]  /*88c0*/  IMAD R154, R154, R0, R5 ;  /* 0x000000009a9a7224 */ /* 0x000fe200078e0205 */
[----:B------:R-:W-:Y:S01]  /*88d0*/  LOP3.LUT R5, R12, R7, RZ, 0xc0, !PT ;  /* 0x000000070c057212 */ /* 0x000fe200078ec0ff */
[----:B--2---:R-:W-:-:S02]  /*88e0*/  IMAD R0, R3, R30, R14 ;  /* 0x0000001e03007224 */ /* 0x004fc400078e020e */
[----:B------:R-:W-:Y:S02]  /*88f0*/  @P0 IMAD R21, R15, R13, R24 ;  /* 0x0000000d0f150224 */ /* 0x000fe400078e0218 */
[----:B------:R-:W-:Y:S01]  /*8900*/  IMAD R3, R0, R20, R5 ;  /* 0x0000001400037224 */ /* 0x000fe200078e0205 */
[----:B------:R-:W-:Y:S01]  /*8910*/  PRMT R0, R4, 0x7610, R0 ;  /* 0x0000761004007816 */ /* 0x000fe20000000000 */
[----:B------:R-:W-:-:S05]  /*8920*/  IMAD R154, R154, R31, R21 ;  /* 0x0000001f9a9a7224 */ /* 0x000fca00078e0215 */
[----:B------:R-:W-:Y:S02]  /*8930*/  SEL R153, R3, R154, !P0 ;  /* 0x0000009a03997207 */ /* 0x000fe40004000000 */
[----:B------:R-:W-:-:S07]  /*8940*/  SEL R154, R154, R3, !P0 ;  /* 0x000000039a9a7207 */ /* 0x000fce0004000000 */
.L_x_291:
[----:B------:R-:W-:-:S13]  /*8950*/  LOP3.LUT P0, RZ, R0, 0xff, RZ, 0xc0, !PT ;  /* 0x000000ff00ff7812 */ /* 0x000fda000780c0ff */
[----:B------:R-:W-:Y:S05]  /*8960*/  @P0 BRA `(.L_x_294) ;  /* 0xffffff8800200947 */ /* 0x000fea000383ffff */
[----:B------:R-:W-:Y:S05]  /*8970*/  EXIT ;  /* 0x000000000000794d */ /* 0x000fea0003800000 */
.L_x_7:
[----:B0-----:R-:W-:Y:S01]  /*8980*/  ULDC.64 UR4, c[0x0][0x650] ;  /* 0x0001940000047ab9 */ /* 0x001fe20000000a00 */
        /* <DEDUP_REMOVED lines=25> */
.L_x_296:
[----:B------:R-:W0:Y:S01]  /*8b20*/  LDC.64 R28, c[0x0][0x640] ;  /* 0x00019000ff1c7b82 */ /* 0x000e220000000a00 */
[-CC-:B------:R-:W-:Y:S01]  /*8b30*/  SHF.R.U64 R22, R12, R6.reuse, R13.reuse ;  /* 0x000000060c167219 */ /* 0x180fe2000000120d */
[----:B------:R-:W-:Y:S01]  /*8b40*/  IMAD.MOV.U32 R30, RZ, RZ, 0x1 ;  /* 0x00000001ff1e7424 */ /* 0x000fe200078e00ff */
[----:B------:R-:W-:Y:S02]  /*8b50*/  SHF.R.U32.HI R6, RZ, R6, R13 ;  /* 0x00000006ff067219 */ /* 0x000fe4000001160d */
        /* <DEDUP_REMOVED lines=8> */
[----:B------:R-:W-:Y:S01]  /*8be0*/  IMAD.IADD R9, R9, 0x1, R11 ;  /* 0x0000000109097824 */ /* 0x000fe200078e020b */
[----:B0-----:R-:W-:-:S04]  /*8bf0*/  ISETP.NE.U32.AND P0, PT, R28, RZ, PT ;  /* 0x000000ff1c00720c */ /* 0x001fc80003f05070 */
[----:B------:R-:W-:Y:S02]  /*8c00*/  ISETP.NE.AND.EX P0, PT, R29, RZ, PT, P0 ;  /* 0x000000ff1d00720c */ /* 0x000fe40003f05300 */
[----:B------:R-:W0:Y:S01]  /*8c10*/  LDC R20, c[0x0][0x600] ;  /* 0x00018000ff147b82 */ /* 0x000e220000000800 */
[-CC-:B-1----:R-:W-:Y:S01]  /*8c20*/  SHF.R.U64 R14, R8, R10.reuse, R9.reuse ;  /* 0x0000000a080e7219 */ /* 0x182fe20000001209 */
[----:B------:R-:W-:Y:S01]  /*8c30*/  IMAD.MOV.U32 R8, RZ, RZ, -0x1 ;  /* 0xffffffffff087424 */ /* 0x000fe200078e00ff */
[----:B------:R-:W-:-:S05]  /*8c40*/  SHF.R.U32.HI R9, RZ, R10, R9 ;  /* 0x0000000aff097219 */ /* 0x000fca0000011609 */
[----:B------:R-:W1:Y:S01]  /*8c50*/  LDC R26, c[0x0][0x648] ;  /* 0x00019200ff1a7b82 */ /* 0x000e620000000800 */
[-CC-:B--2---:R-:W-:Y:S02]  /*8c60*/  SHF.R.U64 R21, R14, R12.reuse, R9.reuse ;  /* 0x0000000c0e157219 */ /* 0x184fe40000001209 */
[----:B------:R-:W-:-:S05]  /*8c70*/  SHF.R.U32.HI R6, RZ, R12, R9 ;  /* 0x0000000cff067219 */ /* 0x000fca0000011609 */
[----:B------:R-:W2:Y:S01]  /*8c80*/  LDC R27, c[0x0][0x638] ;  /* 0x00018e00ff1b7b82 */ /* 0x000ea20000000800 */
[-C--:B---3--:R-:W-:Y:S02]  /*8c90*/  SHF.L.U32 R8, R8, R25.reuse, RZ ;  /* 0x0000001908087219 */ /* 0x088fe400000006ff */
[-CC-:B------:R-:W-:Y:S02]  /*8ca0*/  SHF.R.U64 R23, R21, R25.reuse, R6.reuse ;  /* 0x0000001915177219 */ /* 0x180fe40000001206 */
[----:B------:R-:W-:Y:S02]  /*8cb0*/  LOP3.LUT R32, RZ, R8, RZ, 0x33, !PT ;  /* 0x00000008ff207212 */ /* 0x000fe400078e33ff */
[----:B------:R-:W-:Y:S01]  /*8cc0*/  SHF.R.U32.HI R9, RZ, R25, R6 ;  /* 0x00000019ff097219 */ /* 0x000fe20000011606 */
[----:B------:R-:W3:Y:S01]  /*8cd0*/  LDC R31, c[0x0][0x610] ;  /* 0x00018400ff1f7b82 */ /* 0x000ee20000000800 */
[----:B------:R-:W-:Y:S01]  /*8ce0*/  IMAD.MOV.U32 R8, RZ, RZ, R23 ;  /* 0x000000ffff087224 */ /* 0x000fe200078e0017 */
[----:B------:R-:W-:Y:S06]  /*8cf0*/  @!P0 BRA `(.L_x_297) ;  /* 0x0000000000288947 */ /* 0x000fec0003800000 */
        /* <DEDUP_REMOVED lines=10> */
.L_x_297:
[----:B------:R-:W-:Y:S02]  /*8da0*/  ISETP.NE.AND P0, PT, R2, 0x1, PT ;  /* 0x000000010200780c */ /* 0x000fe40003f05270 */
[----:B-1----:R-:W-:Y:S01]  /*8db0*/  SHF.R.U64 R6, R8, R26, R9 ;  /* 0x0000001a08067219 */ /* 0x002fe20000001209 */
[----:B0-----:R-:W-:Y:S01]  /*8dc0*/  VIADD R9, R20, 0xffffffff ;  /* 0xffffffff14097836 */ /* 0x001fe20000000000 */
[----:B------:R-:W-:Y:S02]  /*8dd0*/  SHF.L.U32 R30, R30, R25, RZ ;  /* 0x000000191e1e7219 */ /* 0x000fe400000006ff */
[----:B------:R-:W-:Y:S01]  /*8de0*/  LOP3.LUT R5, R21, R32, RZ, 0xc0, !PT ;  /* 0x0000002015057212 */ /* 0x000fe200078ec0ff */
[----:B------:R-:W-:-:S04]  /*8df0*/  IMAD.MOV R8, RZ, RZ, -R6 ;  /* 0x000000ffff087224 */ /* 0x000fc800078e0a06 */
[----:B------:R-:W-:Y:S01]  /*8e00*/  IMAD R6, R30, R6, R5 ;  /* 0x000000061e067224 */ /* 0x000fe200078e0205 */
[----:B------:R-:W-:Y:S01]  /*8e10*/  LOP3.LUT R5, R14, R9, RZ, 0xc0, !PT ;  /* 0x000000090e057212 */ /* 0x000fe200078ec0ff */
[----:B------:R-:W-:Y:S02]  /*8e20*/  @P0 IMAD R3, R7, R24, R4 ;  /* 0x0000001807030224 */ /* 0x000fe400078e0204 */
[----:B--2---:R-:W-:Y:S02]  /*8e30*/  IMAD R4, R8, R27, R23 ;  /* 0x0000001b08047224 */ /* 0x004fe400078e0217 */
[----:B---3--:R-:W-:Y:S02]  /*8e40*/  IMAD R3, R6, R31, R3 ;  /* 0x0000001f06037224 */ /* 0x008fe400078e0203 */
[----:B------:R-:W-:Y:S02]  /*8e50*/  IMAD R4, R4, R20, R5 ;  /* 0x0000001404047224 */ /* 0x000fe400078e0205 */
[----:B------:R-:W-:-:S02]  /*8e60*/  IMAD.MOV.U32 R8, RZ, RZ, 0x1 ;  /* 0x00000001ff087424 */ /* 0x000fc400078e00ff */
[----:B------:R-:W-:Y:S01]  /*8e70*/  IMAD.MOV.U32 R6, RZ, RZ, R22 ;  /* 0x000000ffff067224 */ /* 0x000fe200078e0016 */
[----:B------:R-:W-:Y:S02]  /*8e80*/  SEL R21, R4, R3, !P0 ;  /* 0x0000000304157207 */ /* 0x000fe40004000000 */
[----:B------:R-:W-:-:S07]  /*8e90*/  SEL R20, R3, R4, !P0 ;  /* 0x0000000403147207 */ /* 0x000fce0004000000 */
.L_x_295:
[----:B------:R-:W-:-:S08]  /*8ea0*/  NOP ;  /* 0x0000000000007918 */ /* 0x000fd00000000000 */
[----:B------:R-:W0:-:S00]  /*8eb0*/  USETMAXREG.DEALLOC.CTAPOOL 0x28 ;  /* 0x00000028000079c8 */ /* 0x000e0000080e0500 */
[----:B0-----:R-:W-:-:S13]  /*8ec0*/  ISETP.NE.AND P0, PT, R0, RZ, PT ;  /* 0x000000ff0000720c */ /* 0x001fda0003f05270 */
[----:B------:R-:W-:Y:S05]  /*8ed0*/  @P0 EXIT ;  /* 0x000000000000094d */ /* 0x000fea0003800000 */
[----:B------:R-:W-:Y:S01]  /*8ee0*/  LOP3.LUT P0, RZ, R8, 0xff, RZ, 0xc0, !PT ;  /* 0x000000ff08ff7812 */ /* 0x000fe2000780c0ff */
[----:B------:R-:W-:Y:S02]  /*8ef0*/  IMAD.MOV.U32 R0, RZ, RZ, 0x1 ;  /* 0x00000001ff007424 */ /* 0x000fe400078e00ff */
[----:B------:R-:W-:-:S10]  /*8f00*/  IMAD.MOV.U32 R3, RZ, RZ, RZ ;  /* 0x000000ffff037224 */ /* 0x000fd400078e00ff */
[----:B------:R-:W-:Y:S05]  /*8f10*/  @!P0 BRA `(.L_x_298) ;  /* 0x0000000c004c8947 */ /* 0x000fea0003800000 */
[----:B------:R-:W0:Y:S01]  /*8f20*/  LDC R0, c[0x0][0x28c] ;  /* 0x0000a300ff007b82 */ /* 0x000e220000000800 */
[----:B------:R-:W1:Y:S01]  /*8f30*/  S2R R10, SR_CgaCtaId ;  /* 0x00000000000a7919 */ /* 0x000e620000008800 */
[----:B------:R-:W-:Y:S01]  /*8f40*/  ULDC UR5, c[0x0][0x658] ;  /* 0x0001960000057ab9 */ /* 0x000fe20000000800 */
[----:B------:R-:W-:Y:S01]  /*8f50*/  UMOV UR7, 0xffffffff ;  /* 0xffffffff00077882 */ /* 0x000fe20000000000 */
[----:B------:R-:W-:Y:S01]  /*8f60*/  ULDC UR6, c[0x0][0xc] ;  /* 0x0000030000067ab9 */ /* 0x000fe20000000800 */
[----:B------:R-:W-:Y:S01]  /*8f70*/  USHF.L.U32 UR8, UR7, UR5, URZ ;  /* 0x0000000507087299 */ /* 0x000fe2000800063f */
[----:B------:R-:W-:Y:S01]  /*8f80*/  BSSY B0, `(.L_x_298) ;  /* 0x00000cc000007945 */ /* 0x000fe20003800000 */
[----:B------:R-:W-:Y:S01]  /*8f90*/  UMOV UR9, 0x1 ;  /* 0x0000000100097882 */ /* 0x000fe20000000000 */
[----:B------:R-:W-:Y:S01]  /*8fa0*/  ULDC UR7, c[0x0][0x10] ;  /* 0x0000040000077ab9 */ /* 0x000fe20000000800 */
[----:B------:R-:W-:Y:S01]  /*8fb0*/  USHF.L.U32 UR18, UR9, UR5, URZ ;  /* 0x0000000509127299 */ /* 0x000fe2000800063f */
[----:B------:R-:W-:Y:S01]  /*8fc0*/  IMAD.MOV.U32 R9, RZ, RZ, 0x1 ;  /* 0x00000001ff097424 */ /* 0x000fe200078e00ff */
[----:B------:R-:W-:Y:S01]  /*8fd0*/  UIMAD.WIDE.U32 UR6, UR6, UR7, URZ ;  /* 0x00000007060672a5 */ /* 0x000fe2000f8e003f */
[----:B------:R-:W-:Y:S01]  /*8fe0*/  LOP3.LUT R13, R19, 0x2, RZ, 0xfc, !PT ;  /* 0x00000002130d7812 */ /* 0x000fe200078efcff */
[----:B------:R-:W-:Y:S01]  /*8ff0*/  ULDC UR5, c[0x0][0x14] ;  /* 0x0000050000057ab9 */ /* 0x000fe20000000800 */
[----:B------:R-:W-:Y:S01]  /*9000*/  ULDC UR4, c[0x0][0x600] ;  /* 0x0001800000047ab9 */ /* 0x000fe20000000800 */
[----:B------:R-:W-:-:S02]  /*9010*/  UIMAD.WIDE.U32 UR22, UR6, UR5, URZ ;  /* 0x00000005061672a5 */ /* 0x000fc4000f8e003f */
[----:B------:R-:W-:Y:S02]  /*9020*/  UIMAD UR13, UR7, UR5, URZ ;  /* 0x00000005070d72a4 */ /* 0x000fe4000f8e023f */
[----:B------:R-:W-:Y:S02]  /*9030*/  UIADD3 UR4, UR4, -0x1, URZ ;  /* 0xffffffff04047890 */ /* 0x000fe4000fffe03f */
[----:B------:R-:W-:Y:S02]  /*9040*/  ULOP3.LUT UR17, URZ, UR8, URZ, 0x33, !UPT ;  /* 0x000000083f117292 */ /* 0x000fe4000f8e333f */
[----:B------:R-:W-:Y:S01]  /*9050*/  UIADD3 UR13, UR23, UR13, URZ ;  /* 0x0000000d170d7290 */ /* 0x000fe2000fffe03f */
[----:B0-----:R-:W-:Y:S01]  /*9060*/  VIADD R0, R0, 0x7f ;  /* 0x0000007f00007836 */ /* 0x001fe20000000000 */
[----:B------:R-:W-:-:S04]  /*9070*/  ULDC.64 UR24, c[0x0][0x198] ;  /* 0x0000660000187ab9 */ /* 0x000fc80000000a00 */
[----:B------:R-:W-:-:S04]  /*9080*/  SHF.R.S32.HI R3, RZ, 0x1f, R0 ;  /* 0x0000001fff037819 */ /* 0x000fc80000011400 */
[----:B------:R-:W-:Y:S01]  /*9090*/  LEA.HI R8, R3, R0, RZ, 0x7 ;  /* 0x0000000003087211 */ /* 0x000fe200078f38ff */
[C---:B-1----:R-:W-:Y:S02]  /*90a0*/  IMAD.SHL.U32 R4, R10.reuse, 0x4000, RZ ;  /* 0x000040000a047824 */ /* 0x042fe400078e00ff */
[----:B------:R-:W-:Y:S01]  /*90b0*/  IMAD.SHL.U32 R10, R10, 0x80, RZ ;  /* 0x000000800a0a7824 */ /* 0x000fe200078e00ff */
[----:B------:R-:W-:Y:S01]  /*90c0*/  SHF.R.S32.HI R8, RZ, 0x7, R8 ;  /* 0x00000007ff087819 */ /* 0x000fe20000011408 */
[----:B------:R-:W-:Y:S01]  /*90d0*/  IMAD.MOV.U32 R0, RZ, RZ, 0x1 ;  /* 0x00000001ff007424 */ /* 0x000fe200078e00ff */
[----:B------:R-:W-:Y:S01]  /*90e0*/  LOP3.LUT R4, R4, 0x4000, RZ, 0xc0, !PT ;  /* 0x0000400004047812 */ /* 0x000fe200078ec0ff */
[----:B------:R-:W-:Y:S01]  /*90f0*/  IMAD.MOV.U32 R3, RZ, RZ, RZ ;  /* 0x000000ffff037224 */ /* 0x000fe200078e00ff */
[----:B------:R-:W-:Y:S01]  /*9100*/  LOP3.LUT R10, R10, 0x80, RZ, 0xc0, !PT ;  /* 0x000000800a0a7812 */ /* 0x000fe200078ec0ff */
[----:B------:R-:W-:Y:S01]  /*9110*/  VIADD R12, R8, 0x1 ;  /* 0x00000001080c7836 */ /* 0x000fe20000000000 */
[----:B------:R-:W-:-:S07]  /*9120*/  LOP3.LUT R11, R4, 0x10100, RZ, 0xfc, !PT ;  /* 0x00010100040b7812 */ /* 0x000fce00078efcff */
.L_x_309:
[----:B------:R-:W-:-:S03]  /*9130*/  UMOV UR5, 0xffffffff ;  /* 0xffffffff00057882 */ /* 0x000fc60000000000 */
[----:B------:R-:W-:Y:S05]  /*9140*/  BRA.DIV UR5, `(.L_x_299) ;  /* 0x0000000e05a87947 */ /* 0x000fea000b800000 */
[----:B------:R-:W-:-:S13]  /*9150*/  ELECT P6, URZ, PT ;  /* 0x00000000003f782f */ /* 0x000fda00038c0000 */
.L_x_320:
[----:B------:R-:W0:Y:S01]  /*9160*/  LDC R4, c[0x0][0x28c] ;  /* 0x0000a300ff047b82 */ /* 0x000e220000000800 */
[----:B------:R-:W-:Y:S01]  /*9170*/  BSSY B1, `(.L_x_300) ;  /* 0x0000038000017945 */ /* 0x000fe20003800000 */
[----:B0-----:R-:W-:-:S13]  /*9180*/  ISETP.LT.OR P6, PT, R4, 0x1, !P6 ;  /* 0x000000010400780c */ /* 0x001fda00077c1670 */
[----:B------:R-:W-:Y:S05]  /*9190*/  @P6 BRA `(.L_x_301) ;  /* 0x0000000000d46947 */ /* 0x000fea0003800000 */
[----:B------:R-:W-:Y:S02]  /*91a0*/  IMAD R21, R21, 0x100, R10 ;  /* 0x0000010015157824 */ /* 0x000fe400078e020a */
[----:B------:R-:W-:Y:S02]  /*91b0*/  IMAD.SHL.U32 R22, R20, 0x80, RZ ;  /* 0x0000008014167824 */ /* 0x000fe400078e00ff */
[----:B------:R-:W-:Y:S02]  /*91c0*/  IMAD.MOV.U32 R24, RZ, RZ, RZ ;  /* 0x000000ffff187224 */ /* 0x000fe400078e00ff */
[----:B------:R-:W-:Y:S02]  /*91d0*/  IMAD.MOV.U32 R4, RZ, RZ, R12 ;  /* 0x000000ffff047224 */ /* 0x000fe400078e000c */
[----:B------:R-:W-:Y:S02]  /*91e0*/  IMAD.MOV.U32 R5, RZ, RZ, R0 ;  /* 0x000000ffff057224 */ /* 0x000fe400078e0000 */
[----:B------:R-:W-:-:S07]  /*91f0*/  IMAD.MOV.U32 R14, RZ, RZ, R3 ;  /* 0x000000ffff0e7224 */ /* 0x000fce00078e0003 */
.L_x_304:
[----:B------:R-:W0:Y:S01]  /*9200*/  S2R R20, SR_CgaCtaId ;  /* 0x0000000000147919 */ /* 0x000e220000008800 */
[----:B------:R-:W-:Y:S02]  /*9210*/  MOV R7, 0x400 ;  /* 0x0000040000077802 */ /* 0x000fe40000000f00 */
[----:B------:R-:W-:-:S13]  /*9220*/  LOP3.LUT P1, RZ, R18, 0x7f, RZ, 0xc0, !PT ;  /* 0x0000007f12ff7812 */ /* 0x000fda000782c0ff */
[----:B------:R-:W1:Y:S01]  /*9230*/  @!P1 LDC R15, c[0x0][0x500] ;  /* 0x00014000ff0f9b82 */ /* 0x000e620000000800 */
[----:B0-----:R-:W-:Y:S02]  /*9240*/  LEA R23, R20, R7, 0x18 ;  /* 0x0000000714177211 */ /* 0x001fe400078ec0ff */
[----:B------:R-:W-:-:S03]  /*9250*/  SHF.L.U32 R7, R5, 0x1f, RZ ;  /* 0x0000001f05077819 */ /* 0x000fc600000006ff */
[----:B------:R-:W-:-:S04]  /*9260*/  IMAD R20, R14, 0x8, R23 ;  /* 0x000000080e147824 */ /* 0x000fc800078e0217 */
[----:B------:R-:W0:Y:S02]  /*9270*/  SYNCS.PHASECHK.TRANS64.TRYWAIT P0, [R20+URZ+0x20], R7 ;  /* 0x00002007140075a7 */ /* 0x000e24000800017f */
[----:B01----:R-:W-:Y:S05]  /*9280*/  @!P0 BRA `(.L_x_302) ;  /* 0x0000000c00788947 */ /* 0x003fea0003800000 */
.L_x_321:
[----:B0-----:R-:W-:Y:S01]  /*9290*/  PRMT R7, R13, 0x9910, RZ ;  /* 0x000099100d077816 */ /* 0x001fe200000000ff */
[----:B------:R0:W-:Y:S03]  /*92a0*/  @!P1 SYNCS.ARRIVE.TRANS64 RZ, [R20+URZ], R15 ;  /* 0x0000000f14ff99a7 */ /* 0x0001e6000800003f */
[----:B------:R-:W-:-:S13]  /*92b0*/  ISETP.NE.AND P0, PT, R7, 0x2, PT ;  /* 0x000000020700780c */ /* 0x000fda0003f05270 */
[----:B0-----:R-:W-:Y:S05]  /*92c0*/  @P0 BRA `(.L_x_303) ;  /* 0x0000000000040947 */ /* 0x001fea0003800000 */
[----:B------:R-:W-:Y:S01]  /*92d0*/  BPT.TRAP 0x1 ;  /* 0x000000040000795c */ /* 0x000fe20000300000 */
.L_x_303:
[----:B------:R-:W-:Y:S01]  /*92e0*/  R2UR UR19, R23 ;  /* 0x00000000171372ca */ /* 0x000fe200000e0000 */
[----:B------:R-:W-:Y:S01]  /*92f0*/  IMAD R23, R14, 0x4000, R23 ;  /* 0x000040000e177824 */ /* 0x000fe200078e0217 */
[----:B------:R-:W-:Y:S01]  /*9300*/  R2UR UR9, R20 ;  /* 0x00000000140972ca */ /* 0x000fe200000e0000 */
[----:B------:R-:W-:Y:S01]  /*9310*/  IMAD R7, R14, 0x8000, R11 ;  /* 0x000080000e077824 */ /* 0x000fe200078e020b */
[----:B------:R-:W-:Y:S01]  /*9320*/  UIADD3 UR6, UP0, UR24, 0xf0, URZ ;  /* 0x000000f018067890 */ /* 0x000fe2000ff1e03f */
[----:B------:R-:W-:Y:S01]  /*9330*/  VIADD R4, R4, 0xffffffff ;  /* 0xffffffff04047836 */ /* 0x000fe20000000000 */
[----:B------:R-:W-:Y:S01]  /*9340*/  R2UR UR5, R23 ;  /* 0x00000000170572ca */ /* 0x000fe200000e0000 */
[----:B------:R-:W-:Y:S01]  /*9350*/  UIADD3 UR26, UP1, UR24, 0x1f0, URZ ;  /* 0x000001f0181a7890 */ /* 0x000fe2000ff3e03f */
[----:B------:R-:W-:Y:S01]  /*9360*/  R2UR UR8, R7 ;  /* 0x00000000070872ca */ /* 0x000fe200000e0000 */
[----:B------:R-:W-:Y:S01]  /*9370*/  UIADD3.X UR7, URZ, UR25, URZ, UP0, !UPT ;  /* 0x000000193f077290 */ /* 0x000fe200087fe43f */
[----:B------:R-:W-:Y:S01]  /*9380*/  R2UR UR11, R22 ;  /* 0x00000000160b72ca */ /* 0x000fe200000e0000 */
[----:B------:R-:W-:Y:S01]  /*9390*/  VIADD R14, R14, 0x1 ;  /* 0x000000010e0e7836 */ /* 0x000fe20000000000 */
[----:B------:R-:W-:Y:S01]  /*93a0*/  R2UR UR10, R24 ;  /* 0x00000000180a72ca */ /* 0x000fe200000e0000 */
[----:B------:R-:W-:Y:S01]  /*93b0*/  UIADD3.X UR27, URZ, UR25, URZ, UP1, !UPT ;  /* 0x000000193f1b7290 */ /* 0x000fe20008ffe43f */
[----:B------:R-:W-:Y:S01]  /*93c0*/  R2UR UR12, R6 ;  /* 0x00000000060c72ca */ /* 0x000fe200000e0000 */
[----:B------:R-:W-:Y:S01]  /*93d0*/  UMOV UR14, 0x0 ;  /* 0x00000000000e7882 */ /* 0x000fe20000000000 */
[----:B------:R-:W-:Y:S01]  /*93e0*/  R2UR UR20, R21 ;  /* 0x00000000151472ca */ /* 0x000fe200000e0000 */
[----:B------:R-:W-:Y:S01]  /*93f0*/  UMOV UR15, 0x10000000 ;  /* 0x10000000000f7882 */ /* 0x000fe20000000000 */
[----:B------:R-:W-:Y:S01]  /*9400*/  ISETP.GT.AND P1, PT, R4, 0x1, PT ;  /* 0x000000010400780c */ /* 0x000fe20003f24270 */
[----:B------:R-:W-:Y:S01]  /*9410*/  UIADD3 UR16, UR5, 0x100, URZ ;  /* 0x0000010005107890 */ /* 0x000fe2000fffe03f */
[----:B------:R-:W-:Y:S01]  /*9420*/  ISETP.NE.AND P0, PT, R14, 0x4, PT ;  /* 0x000000040e00780c */ /* 0x000fe20003f05270 */
[----:B------:R-:W-:Y:S01]  /*9430*/  UIADD3 UR5, UR19, UR8, URZ ;  /* 0x0000000813057290 */ /* 0x000fe2000fffe03f */
[----:B------:R-:W-:Y:S01]  /*9440*/  VIADD R24, R24, 0x80 ;  /* 0x0000008018187836 */ /* 0x000fe20000000000 */
[----:B------:R-:W-:Y:S01]  /*9450*/  UMOV UR21, 0x30000 ;  /* 0x0003000000157882 */ /* 0x000fe20000000000 */
[----:B------:R-:W-:-:S02]  /*9460*/  SEL R20, RZ, 0x1, P0 ;  /* 0x00000001ff147807 */ /* 0x000fc40000000000 */
[----:B------:R-:W-:Y:S01]  /*9470*/  UMOV UR8, UR16 ;  /* 0x0000001000087c82 */ /* 0x000fe20008000000 */
[----:B------:R-:W-:Y:S01]  /*9480*/  SEL R14, R14, RZ, P0 ;  /* 0x000000ff0e0e7207 */ /* 0x000fe20000000000 */
[----:B------:R0:W-:Y:S01]  /*9490*/  UTMALDG.3D [UR8], [UR6], desc[UR14] ;  /* 0x00000e08060075b4 */ /* 0x0001e20008011000 */
[----:B------:R-:W-:Y:S01]  /*94a0*/  LOP3.LUT R5, R5, R20, RZ, 0x3c, !PT ;  /* 0x0000001405057212 */ /* 0x000fe200078e3cff */
[----:B0-----:R-:W-:Y:S01]  /*94b0*/  UMOV UR11, UR20 ;  /* 0x00000014000b7c82 */ /* 0x001fe20008000000 */
[----:B------:R-:W-:Y:S02]  /*94c0*/  UMOV UR8, UR5 ;  /* 0x0000000500087c82 */ /* 0x000fe40008000000 */
[----:B------:R0:W-:Y:S02]  /*94d0*/  UTMALDG.3D.MULTICAST [UR8], [UR26], UR21, desc[UR14] ;  /* 0x00000e081a0073b4 */ /* 0x0001e40008011815 */
[----:B0-----:R-:W-:Y:S05]  /*94e0*/  @P1 BRA `(.L_x_304) ;  /* 0xfffffffc00441947 */ /* 0x001fea000383ffff */
.L_x_301:
[----:B------:R-:W-:Y:S05]  /*94f0*/  BSYNC B1 ;  /* 0x0000000000017941 */ /* 0x000fea0003800000 */
.L_x_300:
[----:B------:R-:W-:Y:S01]  /*9500*/  LOP3.LUT P1, RZ, R9, 0xff, RZ, 0xc0, !PT ;  /* 0x000000ff09ff7812 */ /* 0x000fe2000782c0ff */
[----:B------:R-:W-:Y:S01]  /*9510*/  IMAD.IADD R3, R8, 0x1, R3 ;  /* 0x0000000108037824 */ /* 0x000fe200078e0203 */
[----:B------:R-:W-:Y:S01]  /*9520*/  IADD3 R16, P2, R16, UR22, RZ ;  /* 0x0000001610107c10 */ /* 0x000fe2000ff5e0ff */
[----:B------:R-:W-:Y:S01]  /*9530*/  ULDC.64 UR6, c[0x0][0x650] ;  /* 0x0001940000067ab9 */ /* 0x000fe20000000a00 */
[----:B------:R-:W-:Y:S01]  /*9540*/  BSSY B1, `(.L_x_305) ;  /* 0x000006d000017945 */ /* 0x000fe20003800000 */
[----:B------:R-:W-:Y:S01]  /*9550*/  IMAD.MOV.U32 R20, RZ, RZ, -0x1 ;  /* 0xffffffffff147424 */ /* 0x000fe200078e00ff */
[----:B------:R-:W-:Y:S01]  /*9560*/  ISETP.GT.U32.AND P0, PT, R3, 0x3, PT ;  /* 0x000000030300780c */ /* 0x000fe20003f04070 */
[----:B------:R-:W-:Y:S01]  /*9570*/  IMAD.MOV.U32 R21, RZ, RZ, -0x1 ;  /* 0xffffffffff157424 */ /* 0x000fe200078e00ff */
[----:B------:R-:W-:Y:S02]  /*9580*/  SHF.R.U32.HI R4, RZ, 0x2, R3 ;  /* 0x00000002ff047819 */ /* 0x000fe40000011603 */
[----:B------:R-:W-:-:S02]  /*9590*/  ISETP.LT.U32.AND P0, PT, R8, 0x4, P0 ;  /* 0x000000040800780c */ /* 0x000fc40000701070 */
[----:B------:R-:W-:Y:S01]  /*95a0*/  IADD3.X R17, R17, UR13, RZ, P2, !PT ;  /* 0x0000000d11117c10 */ /* 0x000fe200097fe4ff */
[----:B------:R-:W0:Y:S01]  /*95b0*/  @P1 S2R R6, SR_CgaCtaId ;  /* 0x0000000000061919 */ /* 0x000e220000008800 */
[----:B------:R-:W-:Y:S02]  /*95c0*/  @P1 MOV R5, 0x400 ;  /* 0x0000040000051802 */ /* 0x000fe40000000f00 */
[----:B------:R-:W-:Y:S02]  /*95d0*/  ISETP.GE.U32.AND P2, PT, R16, UR6, PT ;  /* 0x0000000610007c0c */ /* 0x000fe4000bf46070 */
[----:B------:R-:W-:Y:S02]  /*95e0*/  LOP3.LUT R4, R4, 0x1, RZ, 0xc0, !PT ;  /* 0x0000000104047812 */ /* 0x000fe400078ec0ff */
[----:B------:R-:W-:Y:S02]  /*95f0*/  LOP3.LUT R3, R3, 0x3, RZ, 0xc0, !PT ;  /* 0x0000000303037812 */ /* 0x000fe400078ec0ff */
[----:B------:R-:W-:-:S02]  /*9600*/  PRMT R9, RZ, 0x7610, R9 ;  /* 0x00007610ff097816 */ /* 0x000fc40000000009 */
[----:B0-----:R-:W-:Y:S01]  /*9610*/  @P1 LEA R5, R6, R5, 0x18 ;  /* 0x0000000506051211 */ /* 0x001fe200078ec0ff */
[----:B------:R-:W-:-:S03]  /*9620*/  IMAD.MOV.U32 R6, RZ, RZ, -0x1 ;  /* 0xffffffffff067424 */ /* 0x000fc600078e00ff */
[----:B------:R0:W-:Y:S01]  /*9630*/  @P1 SYNCS.ARRIVE.TRANS64.A1T0 RZ, [R5+URZ+0x58], RZ ;  /* 0x000058ff05ff19a7 */ /* 0x0001e2000810003f */
[----:B------:R-:W-:-:S04]  /*9640*/  ISETP.NE.U32.AND P1, PT, R4, 0x1, PT ;  /* 0x000000010400780c */ /* 0x000fc80003f25070 */
[----:B------:R-:W-:Y:S02]  /*9650*/  ISETP.GT.U32.AND P1, PT, R8, 0x3, !P1 ;  /* 0x000000030800780c */ /* 0x000fe40004f24070 */
[----:B0-----:R-:W-:Y:S02]  /*9660*/  SEL R5, RZ, 0x1, !P0 ;  /* 0x00000001ff057807 */ /* 0x001fe40004000000 */
[----:B------:R-:W-:Y:S02]  /*9670*/  ISETP.GE.U32.AND.EX P0, PT, R17, UR7, PT, P2 ;  /* 0x0000000711007c0c */ /* 0x000fe4000bf06120 */
[----:B------:R-:W-:-:S04]  /*9680*/  SEL R4, RZ, 0x1, !P1 ;  /* 0x00000001ff047807 */ /* 0x000fc80004800000 */
[----:B------:R-:W-:Y:S02]  /*9690*/  LOP3.LUT R0, R4, R0, R5, 0x96, !PT ;  /* 0x0000000004007212 */ /* 0x000fe400078e9605 */
[----:B------:R-:W-:-:S05]  /*96a0*/  PRMT R4, RZ, 0x7610, R4 ;  /* 0x00007610ff047816 */ /* 0x000fca0000000004 */
[----:B------:R-:W-:Y:S05]  /*96b0*/  @P0 BRA `(.L_x_306) ;  /* 0x0000000400540947 */ /* 0x000fea0003800000 */
[----:B------:R-:W0:Y:S01]  /*96c0*/  S2R R15, SR_CTAID.X ;  /* 0x00000000000f7919 */ /* 0x000e220000002500 */
[----:B------:R-:W-:Y:S01]  /*96d0*/  ULDC.64 UR6, c[0x0][0x628] ;  /* 0x00018a0000067ab9 */ /* 0x000fe20000000a00 */
[----:B------:R-:W-:Y:S01]  /*96e0*/  ULDC UR8, c[0x0][0x630] ;  /* 0x00018c0000087ab9 */ /* 0x000fe20000000800 */
[----:B------:R-:W-:Y:S01]  /*96f0*/  ISETP.NE.U32.AND P0, PT, RZ, UR6, PT ;  /* 0x00000006ff007c0c */ /* 0x000fe2000bf05070 */
[----:B------:R-:W1:Y:S01]  /*9700*/  S2R R20, SR_CTAID.Y ;  /* 0x0000000000147919 */ /* 0x000e620000002600 */
[----:B------:R-:W-:Y:S01]  /*9710*/  ULDC UR9, c[0x0][0x150] ;  /* 0x0000540000097ab9 */ /* 0x000fe20000000800 */
[----:B------:R-:W-:Y:S01]  /*9720*/  IMAD.MOV.U32 R4, RZ, RZ, R16 ;  /* 0x000000ffff047224 */ /* 0x000fe200078e0010 */
[----:B------:R-:W-:Y:S01]  /*9730*/  ISETP.NE.AND.EX P0, PT, RZ, UR7, PT, P0 ;  /* 0x00000007ff007c0c */ /* 0x000fe2000bf05300 */
[----:B------:R-:W-:Y:S01]  /*9740*/  IMAD.MOV.U32 R5, RZ, RZ, R17 ;  /* 0x000000ffff057224 */ /* 0x000fe200078e0011 */
[----:B0-----:R-:W-:-:S11]  /*9750*/  I2FP.F32.U32 R22, R15 ;  /* 0x0000000f00167245 */ /* 0x001fd60000201000 */
[----:B------:R-:W-:Y:S05]  /*9760*/  @!P0 BRA `(.L_x_307) ;  /* 0x0000000000288947 */ /* 0x000fea0003800000 */
[----:B------:R-:W-:Y:S02]  /*9770*/  ULDC UR5, c[0x0][0x634] ;  /* 0x00018d0000057ab9 */ /* 0x000fe40000000800 */
[----:B------:R-:W-:-:S05]  /*9780*/  IADD3 R5, P0, R16, UR5, RZ ;  /* 0x0000000510057c10 */ /* 0x000fca000ff1e0ff */
[----:B------:R-:W-:-:S04]  /*9790*/  IMAD.X R21, RZ, RZ, R17, P0 ;  /* 0x000000ffff157224 */ /* 0x000fc800000e0611 */
[----:B------:R-:W-:-:S04]  /*97a0*/  IMAD.WIDE.U32 R6, R21, UR6, RZ ;  /* 0x0000000615067c25 */ /* 0x000fc8000f8e00ff */
[----:B------:R-:W-:-:S04]  /*97b0*/  IMAD.WIDE.U32 R6, P0, R5, UR7, R6 ;  /* 0x0000000705067c25 */ /* 0x000fc8000f800006 */
[----:B------:R-:W-:-:S04]  /*97c0*/  IMAD.WIDE.U32 R4, R5, UR6, RZ ;  /* 0x0000000605047c25 */ /* 0x000fc8000f8e00ff */
[----:B------:R-:W-:Y:S01]  /*97d0*/  IMAD.MOV.U32 R4, RZ, RZ, R7 ;  /* 0x000000ffff047224 */ /* 0x000fe200078e0007 */
[----:B------:R-:W-:Y:S01]  /*97e0*/  IADD3 RZ, P1, R5, R6, RZ ;  /* 0x0000000605ff7210 */ /* 0x000fe20007f3e0ff */
[----:B------:R-:W-:-:S04]  /*97f0*/  IMAD.X R5, RZ, RZ, RZ, P0 ;  /* 0x000000ffff057224 */ /* 0x000fc800000e06ff */
[----:B------:R-:W-:-:S08]  /*9800*/  IMAD.WIDE.U32.X R4, R21, UR7, R4, P1 ;  /* 0x0000000715047c25 */ /* 0x000fd000088e0404 */
.L_x_307:
[--C-:B------:R-:W-:Y:S01]  /*9810*/  SHF.R.U64 R14, R4, UR8, R5.reuse ;  /* 0x00000008040e7c19 */ /* 0x100fe20008001205 */
[----:B------:R-:W-:Y:S01]  /*9820*/  FMUL R22, R22, UR9 ;  /* 0x0000000916167c20 */ /* 0x000fe20008400000 */
[----:B------:R-:W-:Y:S01]  /*9830*/  SHF.R.U32.HI R4, RZ, UR8, R5 ;  /* 0x00000008ff047c19 */ /* 0x000fe20008011605 */
[----:B------:R-:W0:Y:S01]  /*9840*/  LDC R6, c[0x0][0x144] ;  /* 0x00005100ff067b82 */ /* 0x000e220000000800 */
[----:B------:R-:W-:Y:S01]  /*9850*/  IADD3 R5, P0, RZ, -R14, RZ ;  /* 0x8000000eff057210 */ /* 0x000fe20007f1e0ff */
[----:B------:R-:W-:Y:S01]  /*9860*/  ULDC UR5, c[0x0][0x154] ;  /* 0x0000550000057ab9 */ /* 0x000fe20000000800 */
[----:B-1----:R-:W-:Y:S01]  /*9870*/  I2FP.F32.U32 R7, R20 ;  /* 0x0000001400077245 */ /* 0x002fe20000201000 */
[----:B------:R-:W1:Y:S01]  /*9880*/  F2I.U32.TRUNC.NTZ R22, R22 ;  /* 0x0000001600167305 */ /* 0x000e62000020f000 */
[----:B------:R-:W-:Y:S01]  /*9890*/  ULDC.64 UR6, c[0x0][0x620] ;  /* 0x0001880000067ab9 */ /* 0x000fe20000000a00 */
[----:B------:R-:W-:Y:S01]  /*98a0*/  IMAD.X R4, RZ, RZ, ~R4, P0 ;  /* 0x000000ffff047224 */ /* 0x000fe200000e0e04 */
[----:B------:R-:W-:Y:S01]  /*98b0*/  ISETP.NE.AND P2, PT, R2, 0x1, PT ;  /* 0x000000010200780c */ /* 0x000fe20003f45270 */
[----:B------:R-:W-:Y:S01]  /*98c0*/  FMUL R23, R7, UR5 ;  /* 0x0000000507177c20 */ /* 0x000fe20008400000 */
[----:B------:R-:W2:Y:S01]  /*98d0*/  LDC R25, c[0x0][0x148] ;  /* 0x00005200ff197b82 */ /* 0x000ea20000000800 */
[----:B------:R-:W-:Y:S01]  /*98e0*/  IMAD R4, R4, UR6, RZ ;  /* 0x0000000604047c24 */ /* 0x000fe2000f8e02ff */
[----:B------:R-:W-:-:S03]  /*98f0*/  ULDC UR5, c[0x0][0x618] ;  /* 0x0001860000057ab9 */ /* 0x000fc60000000800 */
[----:B------:R-:W3:Y:S01]  /*9900*/  F2I.U32.TRUNC.NTZ R23, R23 ;  /* 0x0000001700177305 */ /* 0x000ee2000020f000 */
[C---:B------:R-:W-:Y:S02]  /*9910*/  IMAD R7, R5.reuse, UR7, R4 ;  /* 0x0000000705077c24 */ /* 0x040fe4000f8e0204 */
[----:B------:R-:W-:Y:S01]  /*9920*/  IMAD.WIDE.U32 R4, R5, UR6, R16 ;  /* 0x0000000605047c25 */ /* 0x000fe2000f8e0010 */
[----:B------:R-:W-:Y:S02]  /*9930*/  ULDC.64 UR6, c[0x0][0x640] ;  /* 0x0001900000067ab9 */ /* 0x000fe40000000a00 */
[----:B------:R-:W-:Y:S01]  /*9940*/  ISETP.NE.U32.AND P0, PT, RZ, UR6, PT ;  /* 0x00000006ff007c0c */ /* 0x000fe2000bf05070 */
[----:B------:R-:W-:Y:S02]  /*9950*/  IMAD.IADD R5, R5, 0x1, R7 ;  /* 0x0000000105057824 */ /* 0x000fe400078e0207 */
[----:B-1----:R-:W-:Y:S01]  /*9960*/  IMAD.MOV R22, RZ, RZ, -R22 ;  /* 0x000000ffff167224 */ /* 0x002fe200078e0a16 */
[----:B------:R-:W-:-:S02]  /*9970*/  ISETP.NE.AND.EX P0, PT, RZ, UR7, PT, P0 ;  /* 0x00000007ff007c0c */ /* 0x000fc4000bf05300 */
[----:B------:R-:W-:Y:S01]  /*9980*/  SHF.R.U64 R21, R4, UR5, R5 ;  /* 0x0000000504157c19 */ /* 0x000fe20008001205 */
[----:B0-----:R-:W-:Y:S01]  /*9990*/  IMAD R15, R6, R22, R15 ;  /* 0x00000016060f7224 */ /* 0x001fe200078e020f */
[----:B------:R-:W-:Y:S01]  /*99a0*/  SHF.R.U32.HI R4, RZ, UR5, R5 ;  /* 0x00000005ff047c19 */ /* 0x000fe20008011605 */
[----:B------:R-:W-:Y:S01]  /*99b0*/  ULDC UR5, c[0x0][0x608] ;  /* 0x0001820000057ab9 */ /* 0x000fe20000000800 */
[----:B---3--:R-:W-:Y:S02]  /*99c0*/  IMAD.MOV R6, RZ, RZ, -R23 ;  /* 0x000000ffff067224 */ /* 0x008fe400078e0a17 */
[--C-:B------:R-:W-:Y:S02]  /*99d0*/  SHF.R.U64 R22, R21, UR5, R4.reuse ;  /* 0x0000000515167c19 */ /* 0x100fe40008001204 */
[----:B------:R-:W-:Y:S01]  /*99e0*/  SHF.R.U32.HI R5, RZ, UR5, R4 ;  /* 0x00000005ff057c19 */ /* 0x000fe20008011604 */
[----:B------:R-:W-:Y:S01]  /*99f0*/  ULDC UR5, c[0x0][0x658] ;  /* 0x0001960000057ab9 */ /* 0x000fe20000000800 */
[----:B--2---:R-:W-:-:S02]  /*9a00*/  @P2 IMAD R15, R25, R6, R20 ;  /* 0x00000006190f2224 */ /* 0x004fc400078e0214 */
[--C-:B------:R-:W-:Y:S02]  /*9a10*/  SHF.R.U64 R20, R22, UR5, R5.reuse ;  /* 0x0000000516147c19 */ /* 0x100fe40008001205 */
[----:B------:R-:W-:-:S03]  /*9a20*/  SHF.R.U32.HI R23, RZ, UR5, R5 ;  /* 0x00000005ff177c19 */ /* 0x000fc60008011605 */
[----:B------:R-:W-:Y:S02]  /*9a30*/  IMAD.MOV.U32 R6, RZ, RZ, R20 ;  /* 0x000000ffff067224 */ /* 0x000fe400078e0014 */
[----:B------:R-:W-:Y:S01]  /*9a40*/  IMAD.MOV.U32 R5, RZ, RZ, R23 ;  /* 0x000000ffff057224 */ /* 0x000fe200078e0017 */
[----:B------:R-:W-:Y:S06]  /*9a50*/  @!P0 BRA `(.L_x_308) ;  /* 0x00000000002c8947 */ /* 0x000fec0003800000 */
        /* <DEDUP_REMOVED lines=9> */
[----:B------:R-:W-:-:S04]  /*9af0*/  IMAD.WIDE.U32.X R4, R23, UR7, R4, P1 ;  /* 0x0000000717047c25 */ /* 0x000fc800088e0404 */
[----:B------:R-:W-:-:S07]  /*9b00*/  IMAD.MOV.U32 R6, RZ, RZ, R4 ;  /* 0x000000ffff067224 */ /* 0x000fce00078e0004 */
.L_x_308:
[----:B------:R-:W-:Y:S01]  /*9b10*/  ULDC UR5, c[0x0][0x648] ;  /* 0x0001920000057ab9 */ /* 0x000fe20000000800 */
[----:B------:R-:W-:Y:S01]  /*9b20*/  LOP3.LUT R4, R22, UR17, RZ, 0xc0, !PT ;  /* 0x0000001116047c12 */ /* 0x000fe2000f8ec0ff */
[----:B------:R-:W-:Y:S01]  /*9b30*/  ULDC UR6, c[0x0][0x610] ;  /* 0x0001840000067ab9 */ /* 0x000fe20000000800 */
[----:B------:R-:W-:Y:S01]  /*9b40*/  SHF.R.U64 R5, R6, UR5, R5 ;  /* 0x0000000506057c19 */ /* 0x000fe20008001205 */
[----:B------:R-:W-:Y:S01]  /*9b50*/  ULDC UR5, c[0x0][0x638] ;  /* 0x00018e0000057ab9 */ /* 0x000fe20000000800 */
[----:B------:R-:W-:Y:S01]  /*9b60*/  LOP3.LUT R21, R21, UR4, RZ, 0xc0, !PT ;  /* 0x0000000415157c12 */ /* 0x000fe2000f8ec0ff */
[----:B------:R-:W-:Y:S02]  /*9b70*/  IMAD.MOV.U32 R6, RZ, RZ, R14 ;  /* 0x000000ffff067224 */ /* 0x000fe400078e000e */
[----:B------:R-:W-:Y:S02]  /*9b80*/  IMAD.MOV R7, RZ, RZ, -R5 ;  /* 0x000000ffff077224 */ /* 0x000fe400078e0a05 */
[----:B------:R-:W-:-:S02]  /*9b90*/  IMAD R4, R5, UR18, R4 ;  /* 0x0000001205047c24 */ /* 0x000fc4000f8e0204 */
[----:B------:R-:W-:Y:S01]  /*9ba0*/  IMAD R20, R7, UR5, R20 ;  /* 0x0000000507147c24 */ /* 0x000fe2000f8e0214 */
[----:B------:R-:W-:Y:S01]  /*9bb0*/  ULDC UR5, c[0x0][0x600] ;  /* 0x0001800000057ab9 */ /* 0x000fe20000000800 */
[----:B------:R-:W-:Y:S02]  /*9bc0*/  IMAD R15, R4, UR6, R15 ;  /* 0x00000006040f7c24 */ /* 0x000fe4000f8e020f */
[----:B------:R-:W-:Y:S02]  /*9bd0*/  IMAD R20, R20, UR5, R21 ;  /* 0x0000000514147c24 */ /* 0x000fe4000f8e0215 */
[----:B------:R-:W-:-:S03]  /*9be0*/  IMAD.MOV.U32 R4, RZ, RZ, 0x1 ;  /* 0x00000001ff047424 */ /* 0x000fc600078e00ff */
[----:B------:R-:W-:Y:S02]  /*9bf0*/  SEL R21, R20, R15, !P2 ;  /* 0x0000000f14157207 */ /* 0x000fe40005000000 */
[----:B------:R-:W-:-:S07]  /*9c00*/  SEL R20, R15, R20, !P2 ;  /* 0x000000140f147207 */ /* 0x000fce0005000000 */
.L_x_306:
[----:B------:R-:W-:Y:S05]  /*9c10*/  BSYNC B1 ;  /* 0x0000000000017941 */ /* 0x000fea0003800000 */
.L_x_305:
[----:B------:R-:W-:-:S13]  /*9c20*/  LOP3.LUT P0, RZ, R4, 0xff, RZ, 0xc0, !PT ;  /* 0x000000ff04ff7812 */ /* 0x000fda000780c0ff */
[----:B------:R-:W-:Y:S05]  /*9c30*/  @P0 BRA `(.L_x_309) ;  /* 0xfffffff4003c0947 */ /* 0x000fea000383ffff */
[----:B------:R-:W-:Y:S05]  /*9c40*/  BSYNC B0 ;  /* 0x0000000000007941 */ /* 0x000fea0003800000 */
.L_x_298:
[----:B------:R-:W-:-:S03]  /*9c50*/  UMOV UR5, 0xffffffff ;  /* 0xffffffff00057882 */ /* 0x000fc60000000000 */
[----:B------:R-:W-:Y:S05]  /*9c60*/  BRA.DIV UR5, `(.L_x_310) ;  /* 0x0000000605147947 */ /* 0x000fea000b800000 */
[----:B------:R-:W-:-:S13]  /*9c70*/  ELECT P6, URZ, PT ;  /* 0x00000000003f782f */ /* 0x000fda00038c0000 */
.L_x_324:
[----:B------:R-:W-:Y:S04]  /*9c80*/  BSSY B0, `(.L_x_311) ;  /* 0x000002b000007945 */ /* 0x000fe80003800000 */
[----:B------:R-:W-:Y:S05]  /*9c90*/  @!P6 BRA `(.L_x_312) ;  /* 0x0000000000a4e947 */ /* 0x000fea0003800000 */
[----:B------:R-:W-:-:S04]  /*9ca0*/  LOP3.LUT R19, R19, 0x2, RZ, 0xfc, !PT ;  /* 0x0000000213137812 */ /* 0x000fc800078efcff */
[----:B------:R-:W-:-:S13]  /*9cb0*/  ISETP.NE.AND P0, PT, R19, 0x3, PT ;  /* 0x000000031300780c */ /* 0x000fda0003f05270 */
[----:B------:R-:W-:Y:S05]  /*9cc0*/  @!P0 BRA `(.L_x_313) ;  /* 0x0000000000048947 */ /* 0x000fea0003800000 */
[----:B------:R-:W-:Y:S01]  /*9cd0*/  BPT.TRAP 0x1 ;  /* 0x000000040000795c */ /* 0x000fe20000300000 */
.L_x_313:
[----:B------:R-:W0:Y:S01]  /*9ce0*/  S2R R5, SR_CgaCtaId ;  /* 0x0000000000057919 */ /* 0x000e220000008800 */
[----:B------:R-:W-:Y:S02]  /*9cf0*/  MOV R2, 0x400 ;  /* 0x0000040000027802 */ /* 0x000fe40000000f00 */
[----:B------:R-:W-:Y:S02]  /*9d00*/  SHF.L.U32 R4, R0, 0x1f, RZ ;  /* 0x0000001f00047819 */ /* 0x000fe400000006ff */
[----:B0-----:R-:W-:-:S05]  /*9d10*/  LEA R2, R5, R2, 0x18 ;  /* 0x0000000205027211 */ /* 0x001fca00078ec0ff */
[----:B------:R-:W-:-:S04]  /*9d20*/  VIADD R2, R2, 0x20 ;  /* 0x0000002002027836 */ /* 0x000fc80000000000 */
[C---:B------:R-:W-:Y:S02]  /*9d30*/  IMAD R7, R3.reuse, 0x8, R2 ;  /* 0x0000000803077824 */ /* 0x040fe400078e0202 */
[----:B------:R-:W-:Y:S02]  /*9d40*/  VIADD R3, R3, 0x1 ;  /* 0x0000000103037836 */ /* 0x000fe40000000000 */
[----:B------:R-:W0:Y:S03]  /*9d50*/  SYNCS.PHASECHK.TRANS64.TRYWAIT P0, [R7+URZ], R4 ;  /* 0x00000004070075a7 */ /* 0x000e26000800017f */
[----:B------:R-:W-:-:S04]  /*9d60*/  ISETP.NE.AND P1, PT, R3, 0x4, PT ;  /* 0x000000040300780c */ /* 0x000fc80003f25270 */
[----:B------:R-:W-:Y:S02]  /*9d70*/  SEL R5, RZ, 0x1, P1 ;  /* 0x00000001ff057807 */ /* 0x000fe40000800000 */
[----:B------:R-:W-:Y:S02]  /*9d80*/  SEL R3, R3, RZ, P1 ;  /* 0x000000ff03037207 */ /* 0x000fe40000800000 */
[----:B------:R-:W-:-:S03]  /*9d90*/  LOP3.LUT R6, R0, R5, RZ, 0x3c, !PT ;  /* 0x0000000500067212 */ /* 0x000fc600078e3cff */
[----:B------:R-:W-:Y:S01]  /*9da0*/  IMAD R8, R3, 0x8, R2 ;  /* 0x0000000803087824 */ /* 0x000fe200078e0202 */
[----:B------:R-:W-:Y:S01]  /*9db0*/  SHF.L.U32 R5, R6, 0x1f, RZ ;  /* 0x0000001f06057819 */ /* 0x000fe200000006ff */
[----:B0-----:R-:W-:Y:S06]  /*9dc0*/  @!P0 BRA `(.L_x_314) ;  /* 0x0000000000dc8947 */ /* 0x001fec0003800000 */
.L_x_325:
[----:B------:R-:W1:Y:S01]  /*9dd0*/  SYNCS.PHASECHK.TRANS64.TRYWAIT P0, [R8+URZ], R5 ;  /* 0x00000005080075a7 */ /* 0x000e62000800017f */
[----:B------:R-:W-:-:S05]  /*9de0*/  VIADD R0, R3, 0x1 ;  /* 0x0000000103007836 */ /* 0x000fca0000000000 */
[----:B------:R-:W-:-:S04]  /*9df0*/  ISETP.NE.AND P1, PT, R0, 0x4, PT ;  /* 0x000000040000780c */ /* 0x000fc80003f25270 */
[----:B------:R-:W-:Y:S02]  /*9e00*/  SEL R3, RZ, 0x1, P1 ;  /* 0x00000001ff037807 */ /* 0x000fe40000800000 */
[----:B0-----:R-:W-:Y:S02]  /*9e10*/  SEL R7, R0, RZ, P1 ;  /* 0x000000ff00077207 */ /* 0x001fe40000800000 */
[----:B------:R-:W-:-:S03]  /*9e20*/  LOP3.LUT R9, R6, R3, RZ, 0x3c, !PT ;  /* 0x0000000306097212 */ /* 0x000fc600078e3cff */
[----:B------:R-:W-:Y:S01]  /*9e30*/  IMAD R11, R7, 0x8, R2 ;  /* 0x00000008070b7824 */ /* 0x000fe200078e0202 */
[----:B------:R-:W-:Y:S01]  /*9e40*/  SHF.L.U32 R6, R9, 0x1f, RZ ;  /* 0x0000001f09067819 */ /* 0x000fe200000006ff */
[----:B-1----:R-:W-:Y:S06]  /*9e50*/  @!P0 BRA `(.L_x_315) ;  /* 0x0000000000cc8947 */ /* 0x002fec0003800000 */
.L_x_326:
[----:B------:R-:W1:Y:S01]  /*9e60*/  SYNCS.PHASECHK.TRANS64.TRYWAIT P0, [R11+URZ], R6 ;  /* 0x000000060b0075a7 */ /* 0x000e62000800017f */
[----:B------:R-:W-:-:S05]  /*9e70*/  VIADD R0, R7, 0x1 ;  /* 0x0000000107007836 */ /* 0x000fca0000000000 */
[----:B------:R-:W-:-:S04]  /*9e80*/  ISETP.NE.AND P1, PT, R0, 0x4, PT ;  /* 0x000000040000780c */ /* 0x000fc80003f25270 */
[----:B------:R-:W-:Y:S02]  /*9e90*/  SEL R4, RZ, 0x1, P1 ;  /* 0x00000001ff047807 */ /* 0x000fe40000800000 */
[----:B------:R-:W-:Y:S02]  /*9ea0*/  SEL R3, R0, RZ, P1 ;  /* 0x000000ff00037207 */ /* 0x000fe40000800000 */
[----:B------:R-:W-:Y:S01]  /*9eb0*/  LOP3.LUT R0, R9, R4, RZ, 0x3c, !PT ;  /* 0x0000000409007212 */ /* 0x000fe200078e3cff */
[----:B-1----:R-:W-:Y:S06]  /*9ec0*/  @!P0 BRA `(.L_x_316) ;  /* 0x0000000000c48947 */ /* 0x002fec0003800000 */
.L_x_327:
[----:B------:R-:W-:Y:S01]  /*9ed0*/  IMAD R3, R3, 0x8, R2 ;  /* 0x0000000803037824 */ /* 0x000fe200078e0202 */
[----:B------:R-:W-:-:S07]  /*9ee0*/  SHF.L.U32 R0, R0, 0x1f, RZ ;  /* 0x0000001f00007819 */ /* 0x000fce00000006ff */
.L_x_317:
[----:B--2---:R2:W3:Y:S02]  /*9ef0*/  SYNCS.PHASECHK.TRANS64.TRYWAIT P0, [R3+URZ], R0 ;  /* 0x00000000030075a7 */ /* 0x0044e4000800017f */
[----:B---3--:R-:W-:Y:S05]  /*9f00*/  @!P0 NANOSLEEP.SYNCS 0x989680 ;  /* 0x009896800000895d */ /* 0x008fea0003900000 */
[----:B------:R-:W3:Y:S02]  /*9f10*/  @!P0 SYNCS.PHASECHK.TRANS64 P0, [R3+URZ], R0 ;  /* 0x00000000030085a7 */ /* 0x000ee4000800007f */
[----:B---3--:R-:W-:Y:S05]  /*9f20*/  @!P0 BRA `(.L_x_317) ;  /* 0xfffffffc00f08947 */ /* 0x008fea000383ffff */
.L_x_312:
[----:B------:R-:W-:Y:S05]  /*9f30*/  BSYNC B0 ;  /* 0x0000000000007941 */ /* 0x000fea0003800000 */
.L_x_311:
[----:B------:R-:W-:Y:S05]  /*9f40*/  EXIT ;  /* 0x000000000000794d */ /* 0x000fea0003800000 */
.L_x_21:
[----:B----4-:R4:W0:Y:S02]  /*9f50*/  SYNCS.PHASECHK.TRANS64.TRYWAIT P1, [R3+URZ], R0 ;  /* 0x00000000030075a7 */ /* 0x010824000802017f */
[----:B0-----:R-:W-:Y:S05]  /*9f60*/  @!P1 NANOSLEEP.SYNCS 0x989680 ;  /* 0x009896800000995d */ /* 0x001fea0003900000 */
[----:B------:R-:W0:Y:S02]  /*9f70*/  @!P1 SYNCS.PHASECHK.TRANS64 P1, [R3+URZ], R0 ;  /* 0x00000000030095a7 */ /* 0x000e24000802007f */
[----:B0-----:R-:W-:Y:S05]  /*9f80*/  @!P1 BRA `(.L_x_21) ;  /* 0xfffffffc00f09947 */ /* 0x001fea000383ffff */
[----:B------:R-:W-:Y:S05]  /*9f90*/  BRA `(.L_x_20) ;  /* 0xffffff7400607947 */ /* 0x000fea000383ffff */
.L_x_26:
[----:B-1----:R1:W3:Y:S02]  /*9fa0*/  SYNCS.PHASECHK.TRANS64.TRYWAIT P1, [R5+URZ], R4 ;  /* 0x00000004050075a7 */ /* 0x0022e4000802017f */
[----:B---3--:R-:W-:Y:S05]  /*9fb0*/  @!P1 NANOSLEEP.SYNCS 0x989680 ;  /* 0x009896800000995d */ /* 0x008fea0003900000 */
[----:B------:R-:W3:Y:S02]  /*9fc0*/  @!P1 SYNCS.PHASECHK.TRANS64 P1, [R5+URZ], R4 ;  /* 0x00000004050095a7 */ /* 0x000ee4000802007f */
[----:B---3--:R-:W-:Y:S05]  /*9fd0*/  @!P1 BRA `(.L_x_26) ;  /* 0xfffffffc00f09947 */ /* 0x008fea000383ffff */
[----:B------:R-:W-:Y:S05]  /*9fe0*/  BRA `(.L_x_25) ;  /* 0xffffff7800507947 */ /* 0x000fea000383ffff */
.L_x_299:
[----:B------:R-:W-:Y:S01]  /*9ff0*/  BSSY B1, `(.L_x_318) ;  /* 0x0000006000017945 */ /* 0x000fe20003800000 */
[----:B------:R-:W-:-:S07]  /*a000*/  IMAD.MOV.U32 R15, RZ, RZ, -0x1 ;  /* 0xffffffffff0f7424 */ /* 0x000fce00078e00ff */
[----:B------:R-:W-:Y:S05]  /*a010*/  WARPSYNC.COLLECTIVE R15, `(.L_x_319) ;  /* 0x000000000f0c7348 */ /* 0x000fea0003c00000 */
[----:B------:R-:W-:Y:S02]  /*a020*/  ELECT P6, UR62, PT ;  /* 0x00000000003e782f */ /* 0x000fe400038c0000 */
[----:B------:R-:W-:Y:S01]  /*a030*/  MOV R14, UR62 ;  /* 0x0000003e000e7c02 */ /* 0x000fe20008000f00 */
[----:B------:R-:W-:Y:S10]  /*a040*/  ENDCOLLECTIVE ;  /* 0x000000000000791b */ /* 0x000ff40003800000 */
.L_x_319:
[----:B------:R-:W-:Y:S05]  /*a050*/  BSYNC B1 ;  /* 0x0000000000017941 */ /* 0x000fea0003800000 */
.L_x_318:
[----:B------:R-:W-:Y:S05]  /*a060*/  BRA `(.L_x_320) ;  /* 0xfffffff0003c7947 */ /* 0x000fea000383ffff */
.L_x_302:
[----:B0-----:R0:W1:Y:S02]  /*a070*/  SYNCS.PHASECHK.TRANS64.TRYWAIT P0, [R20+URZ+0x20], R7 ;  /* 0x00002007140075a7 */ /* 0x001064000800017f */
[----:B-1----:R-:W-:Y:S05]  /*a080*/  @!P0 NANOSLEEP.SYNCS 0x989680 ;  /* 0x009896800000895d */ /* 0x002fea0003900000 */
[----:B------:R-:W1:Y:S02]  /*a090*/  @!P0 SYNCS.PHASECHK.TRANS64 P0, [R20+URZ+0x20], R7 ;  /* 0x00002007140085a7 */ /* 0x000e64000800007f */
[----:B-1----:R-:W-:Y:S05]  /*a0a0*/  @!P0 BRA `(.L_x_302) ;  /* 0xfffffffc00f08947 */ /* 0x002fea000383ffff */
[----:B------:R-:W-:Y:S05]  /*a0b0*/  BRA `(.L_x_321) ;  /* 0xfffffff000747947 */ /* 0x000fea000383ffff */
.L_x_310:
[----:B------:R-:W-:Y:S01]  /*a0c0*/  BSSY B0, `(.L_x_322) ;  /* 0x0000006000007945 */ /* 0x000fe20003800000 */
[----:B------:R-:W-:-:S07]  /*a0d0*/  IMAD.MOV.U32 R15, RZ, RZ, -0x1 ;  /* 0xffffffffff0f7424 */ /* 0x000fce00078e00ff */
[----:B------:R-:W-:Y:S05]  /*a0e0*/  WARPSYNC.COLLECTIVE R15, `(.L_x_323) ;  /* 0x000000000f0c7348 */ /* 0x000fea0003c00000 */
[----:B------:R-:W-:Y:S02]  /*a0f0*/  ELECT P6, UR62, PT ;  /* 0x00000000003e782f */ /* 0x000fe400038c0000 */
[----:B------:R-:W-:Y:S01]  /*a100*/  MOV R14, UR62 ;  /* 0x0000003e000e7c02 */ /* 0x000fe20008000f00 */
[----:B------:R-:W-:Y:S10]  /*a110*/  ENDCOLLECTIVE ;  /* 0x000000000000791b */ /* 0x000ff40003800000 */
.L_x_323:
[----:B------:R-:W-:Y:S05]  /*a120*/  BSYNC B0 ;  /* 0x0000000000007941 */ /* 0x000fea0003800000 */
.L_x_322:
[----:B------:R-:W-:Y:S05]  /*a130*/  BRA `(.L_x_324) ;  /* 0xfffffff800d07947 */ /* 0x000fea000383ffff */
.L_x_314:
[----:B0-----:R0:W1:Y:S02]  /*a140*/  SYNCS.PHASECHK.TRANS64.TRYWAIT P0, [R7+URZ], R4 ;  /* 0x00000004070075a7 */ /* 0x001064000800017f */
[----:B-1----:R-:W-:Y:S05]  /*a150*/  @!P0 NANOSLEEP.SYNCS 0x989680 ;  /* 0x009896800000895d */ /* 0x002fea0003900000 */
[----:B------:R-:W1:Y:S02]  /*a160*/  @!P0 SYNCS.PHASECHK.TRANS64 P0, [R7+URZ], R4 ;  /* 0x00000004070085a7 */ /* 0x000e64000800007f */
[----:B-1----:R-:W-:Y:S05]  /*a170*/  @!P0 BRA `(.L_x_314) ;  /* 0xfffffffc00f08947 */ /* 0x002fea000383ffff */
[----:B------:R-:W-:Y:S05]  /*a180*/  BRA `(.L_x_325) ;  /* 0xfffffffc00107947 */ /* 0x000fea000383ffff */
.L_x_315:
[----:B0-----:R0:W1:Y:S02]  /*a190*/  SYNCS.PHASECHK.TRANS64.TRYWAIT P0, [R8+URZ], R5 ;  /* 0x00000005080075a7 */ /* 0x001064000800017f */
[----:B-1----:R-:W-:Y:S05]  /*a1a0*/  @!P0 NANOSLEEP.SYNCS 0x989680 ;  /* 0x009896800000895d */ /* 0x002fea0003900000 */
[----:B------:R-:W1:Y:S02]  /*a1b0*/  @!P0 SYNCS.PHASECHK.TRANS64 P0, [R8+URZ], R5 ;  /* 0x00000005080085a7 */ /* 0x000e64000800007f */
[----:B-1----:R-:W-:Y:S05]  /*a1c0*/  @!P0 BRA `(.L_x_315) ;  /* 0xfffffffc00f08947 */ /* 0x002fea000383ffff */
[----:B------:R-:W-:Y:S05]  /*a1d0*/  BRA `(.L_x_326) ;  /* 0xfffffffc00207947 */ /* 0x000fea000383ffff */
.L_x_316:
[----:B-1----:R1:W2:Y:S02]  /*a1e0*/  SYNCS.PHASECHK.TRANS64.TRYWAIT P0, [R11+URZ], R6 ;  /* 0x000000060b0075a7 */ /* 0x0022a4000800017f */
[----:B--2---:R-:W-:Y:S05]  /*a1f0*/  @!P0 NANOSLEEP.SYNCS 0x989680 ;  /* 0x009896800000895d */ /* 0x004fea0003900000 */
[----:B------:R-:W2:Y:S02]  /*a200*/  @!P0 SYNCS.PHASECHK.TRANS64 P0, [R11+URZ], R6 ;  /* 0x000000060b0085a7 */ /* 0x000ea4000800007f */
[----:B--2---:R-:W-:Y:S05]  /*a210*/  @!P0 BRA `(.L_x_316) ;  /* 0xfffffffc00f08947 */ /* 0x004fea000383ffff */
[----:B------:R-:W-:Y:S05]  /*a220*/  BRA `(.L_x_327) ;  /* 0xfffffffc00287947 */ /* 0x000fea000383ffff */
.L_x_328:
[----:B------:R-:W-:-:S00]  /*a230*/  BRA `(.L_x_328) ;  /* 0xfffffffc00fc7947 */ /* 0x000fc0000383ffff */
[----:B------:R-:W-:-:S00]  /*a240*/  NOP ;  /* 0x0000000000007918 */ /* 0x000fc00000000000 */
        /* <DEDUP_REMOVED lines=11> */
.L_x_329:


//--------------------- .nv.global.init           --------------------------
	.section	.nv.global.init,"aw",@progbits
.nv.global.init:
	.type		$str$22,@object
	.size		$str$22,($str$23 - $str$22)
$str$22:
        /*0000*/ 	.byte	0x6b, 0x5f, 0x74, 0x69, 0x6c, 0x65, 0x5f, 0x63, 0x6f, 0x75, 0x6e, 0x74, 0x20, 0x3e, 0x3d, 0x20
        /*0010*/ 	.byte	0x31, 0x00
	.type		$str$23,@object
	.size		$str$23,(__unnamed_1 - $str$23)
$str$23:
        /*0012*/ 	.byte	0x2f, 0x74, 0x6d, 0x70, 0x2f, 0x63, 0x75, 0x74, 0x6c, 0x61, 0x73, 0x73, 0x5f, 0x73, 0x77, 0x65
        /*0022*/ 	.byte	0x65, 0x70, 0x5f, 0x73, 0x72, 0x63, 0x2f, 0x69, 0x6e, 0x63, 0x6c, 0x75, 0x64, 0x65, 0x2f, 0x63
        /*0032*/ 	.byte	0x75, 0x74, 0x6c, 0x61, 0x73, 0x73, 0x2f, 0x67, 0x65, 0x6d, 0x6d, 0x2f, 0x63, 0x6f, 0x6c, 0x6c
        /*0042*/ 	.byte	0x65, 0x63, 0x74, 0x69, 0x76, 0x65, 0x2f, 0x73, 0x6d, 0x39, 0x30, 0x5f, 0x6d, 0x6d, 0x61, 0x5f
        /*0052*/ 	.byte	0x74, 0x6d, 0x61, 0x5f, 0x67, 0x6d, 0x6d, 0x61, 0x5f, 0x73, 0x73, 0x5f, 0x77, 0x61, 0x72, 0x70
        /*0062*/ 	.byte	0x73, 0x70, 0x65, 0x63, 0x69, 0x61, 0x6c, 0x69, 0x7a, 0x65, 0x64, 0x2e, 0x68, 0x70, 0x70, 0x00
	.type		__unnamed_1,@object
	.size		__unnamed_1,(.L_0 - __unnamed_1)
__unnamed_1:
        /*0072*/ 	.byte	0x76, 0x6f, 0x69, 0x64, 0x20, 0x63, 0x75, 0x74, 0x6c, 0x61, 0x73, 0x73, 0x3a, 0x3a, 0x67, 0x65
        /* <DEDUP_REMOVED lines=172> */
        /*0b42*/ 	.byte	0x75, 0x74, 0x65, 0x3a, 0x3a, 0x69, 0x64, 0x65, 0x6e, 0x74, 0x69, 0x74, 0x79, 0x5d, 0x00
.L_0:


//--------------------- .nv.shared._ZN7cutlass13device_kernelINS_4gemm6kernel13GemmUniversalIN4cute5tupleIJiiiiEEENS1_10collective13CollectiveMmaINS1_34MainloopSm90TmaGmmaWarpSpecializedILi4ENS5_IJNS4_1CILi2EEENSA_ILi1EEESC_EEENS1_35KernelTmaWarpSpecializedCooperativeEEENS5_IJNSA_ILi128EEENSA_ILi256EEESG_EEEaNS5_IJlSC_lEEEaSJ_NS4_8TiledMMAINS4_8MMA_AtomIJNS4_4SM904GMMA27MMA_64x256x32_S32S8S8_SS_TNEEEENS4_6LayoutISD_NS5_IJSC_NSA_ILi0EEESR_EEEEENS5_IJNS4_10UnderscoreESU_SU_EEEEENS4_13SM90_TMA_LOADENS4_14ComposedLayoutINS4_7SwizzleILi3ELi4ELi3EEENS4_18smem_ptr_flag_bitsILi8EEENSQ_INS5_IJNSA_ILi8EEESG_EEENS5_IJSG_SC_EEEEEEEvNS4_8identityENS4_23SM90_TMA_LOAD_MULTICASTES17_vS18_EENS_8epilogue10collective6detail29Sm90TmaWarpSpecializedAdapterINS1C_15DefaultEpilogueIaSJ_SJ_NS1B_6thread17LinearCombinationIaLi1EiiLNS1G_9ScaleType4KindE0ELNS_15FloatRoundStyleE2EaEENS1_15EpilogueDefaultEEEEEvvEEEEvNT_6ParamsE --------------------------
	.section	.nv.shared._ZN7cutlass13device_kernelINS_4gemm6kernel13GemmUniversalIN4cute5tupleIJiiiiEEENS1_10collective13CollectiveMmaINS1_34MainloopSm90TmaGmmaWarpSpecializedILi4ENS5_IJNS4_1CILi2EEENSA_ILi1EEESC_EEENS1_35KernelTmaWarpSpecializedCooperativeEEENS5_IJNSA_ILi128EEENSA_ILi256EEESG_EEEaNS5_IJlSC_lEEEaSJ_NS4_8TiledMMAINS4_8MMA_AtomIJNS4_4SM904GMMA27MMA_64x256x32_S32S8S8_SS_TNEEEENS4_6LayoutISD_NS5_IJSC_NSA_ILi0EEESR_EEEEENS5_IJNS4_10UnderscoreESU_SU_EEEEENS4_13SM90_TMA_LOADENS4_14ComposedLayoutINS4_7SwizzleILi3ELi4ELi3EEENS4_18smem_ptr_flag_bitsILi8EEENSQ_INS5_IJNSA_ILi8EEESG_EEENS5_IJSG_SC_EEEEEEEvNS4_8identityENS4_23SM90_TMA_LOAD_MULTICASTES17_vS18_EENS_8epilogue10collective6detail29Sm90TmaWarpSpecializedAdapterINS1C_15DefaultEpilogueIaSJ_SJ_NS1B_6thread17LinearCombinationIaLi1EiiLNS1G_9ScaleType4KindE0ELNS_15FloatRoundStyleE2EaEENS1_15EpilogueDefaultEEEEEvvEEEEvNT_6ParamsE,"aw",@nobits
	.sectionflags	@""
	.align	16
	.zero		1024


//--------------------- .nv.shared.reserved.0     --------------------------
	.section	.nv.shared.reserved.0,"aw",@nobits
	.weak		__nv_reservedSMEM_offset_0_alias
	.size		__nv_reservedSMEM_offset_0_alias, 0, 0
	.other		__nv_reservedSMEM_offset_0_alias,@"STO_CUDA_RESERVED_SHARED STV_DEFAULT"
__nv_reservedSMEM_offset_0_alias:
	.zero		0


//--------------------- .nv.global                --------------------------
	.section	.nv.global,"aw",@nobits
.nv.global:
	.type		_ZN39_INTERNAL_8de580ff_4_k_cu_63883d35_51934cute1_E,@object
	.size		_ZN39_INTERNAL_8de580ff_4_k_cu_63883d35_51934cute1_E,(_ZN39_INTERNAL_8de580ff_4_k_cu_63883d35_51934cuda3std3__45__cpo6cbeginE - _ZN39_INTERNAL_8de580ff_4_k_cu_63883d35_51934cute1_E)
_ZN39_INTERNAL_8de580ff_4_k_cu_63883d35_51934cute1_E:
	.zero		1
	.type		_ZN39_INTERNAL_8de580ff_4_k_cu_63883d35_51934cuda3std3__45__cpo6cbeginE,@object
	.size		_ZN39_INTERNAL_8de580ff_4_k_cu_63883d35_51934cuda3std3__45__cpo6cbeginE,(_ZN39_INTERNAL_8de580ff_4_k_cu_63883d35_51934cuda3std3__48in_placeE - _ZN39_INTERNAL_8de580ff_4_k_cu_63883d35_51934cuda3std3__45__cpo6cbeginE)
_ZN39_INTERNAL_8de580ff_4_k_cu_63883d35_51934cuda3std3__45__cpo6cbeginE:
	.zero		1
	.type		_ZN39_INTERNAL_8de580ff_4_k_cu_63883d35_51934cuda3std3__48in_placeE,@object
	.size		_ZN39_INTERNAL_8de580ff_4_k_cu_63883d35_51934cuda3std3__48in_placeE,(_ZN39_INTERNAL_8de580ff_4_k_cu_63883d35_51934cuda3std6ranges3__45__cpo9iter_moveE - _ZN39_INTERNAL_8de580ff_4_k_cu_63883d35_51934cuda3std3__48in_placeE)
_ZN39_INTERNAL_8de580ff_4_k_cu_63883d35_51934cuda3std3__48in_placeE:
	.zero		1
	.type		_ZN39_INTERNAL_8de580ff_4_k_cu_63883d35_51934cuda3std6ranges3__45__cpo9iter_moveE,@object
	.size		_ZN39_INTERNAL_8de580ff_4_k_cu_63883d35_51934cuda3std6ranges3__45__cpo9iter_moveE,(_ZN39_INTERNAL_8de580ff_4_k_cu_63883d35_51934cuda3std3__45__cpo5beginE - _ZN39_INTERNAL_8de580ff_4_k_cu_63883d35_51934cuda3std6ranges3__45__cpo9iter_moveE)
_ZN39_INTERNAL_8de580ff_4_k_cu_63883d35_51934cuda3std6ranges3__45__cpo9iter_moveE:
	.zero		1
	.type		_ZN39_INTERNAL_8de580ff_4_k_cu_63883d35_51934cuda3std3__45__cpo5beginE,@object
	.size		_ZN39_INTERNAL_8de580ff_4_k_cu_63883d35_51934cuda3std3__45__cpo5beginE,(_ZN39_INTERNAL_8de580ff_4_k_cu_63883d35_51934cuda3std3__441_GLOBAL__N__8de580ff_4_k_cu_63883d35_51936ignoreE - _ZN39_INTERNAL_8de580ff_4_k_cu_63883d35_51934cuda3std3__45__cpo5beginE)
_ZN39_INTERNAL_8de580ff_4_k_cu_63883d35_51934cuda3std3__45__cpo5beginE:
	.zero		1
	.type		_ZN39_INTERNAL_8de580ff_4_k_cu_63883d35_51934cuda3std3__441_GLOBAL__N__8de580ff_4_k_cu_63883d35_51936ignoreE,@object
	.size		_ZN39_INTERNAL_8de580ff_4_k_cu_63883d35_51934cuda3std3__441_GLOBAL__N__8de580ff_4_k_cu_63883d35_51936ignoreE,(_ZN39_INTERNAL_8de580ff_4_k_cu_63883d35_51934cute7productE - _ZN39_INTERNAL_8de580ff_4_k_cu_63883d35_51934cuda3std3__441_GLOBAL__N__8de580ff_4_k_cu_63883d35_51936ignoreE)
_ZN39_INTERNAL_8de580ff_4_k_cu_63883d35_51934cuda3std3__441_GLOBAL__N__8de580ff_4_k_cu_63883d35_51936ignoreE:
	.zero		1
	.type		_ZN39_INTERNAL_8de580ff_4_k_cu_63883d35_51934cute7productE,@object
	.size		_ZN39_INTERNAL_8de580ff_4_k_cu_63883d35_51934cute7productE,(_ZN39_INTERNAL_8de580ff_4_k_cu_63883d35_51934cuda3std3__45__cpo3endE - _ZN39_INTERNAL_8de580ff_4_k_cu_63883d35_51934cute7productE)
_ZN39_INTERNAL_8de580ff_4_k_cu_63883d35_51934cute7productE:
	.zero		1
	.type		_ZN39_INTERNAL_8de580ff_4_k_cu_63883d35_51934cuda3std3__45__cpo3endE,@object
	.size		_ZN39_INTERNAL_8de580ff_4_k_cu_63883d35_51934cuda3std3__45__cpo3endE,(_ZN39_INTERNAL_8de580ff_4_k_cu_63883d35_51934cuda3std3__419piecewise_constructE - _ZN39_INTERNAL_8de580ff_4_k_cu_63883d35_51934cuda3std3__45__cpo3endE)
_ZN39_INTERNAL_8de580ff_4_k_cu_63883d35_51934cuda3std3__45__cpo3endE:
	.zero		1
	.type		_ZN39_INTERNAL_8de580ff_4_k_cu_63883d35_51934cuda3std3__419piecewise_constructE,@object
	.size		_ZN39_INTERNAL_8de580ff_4_k_cu_63883d35_51934cuda3std3__419piecewise_constructE,(_ZN39_INTERNAL_8de580ff_4_k_cu_63883d35_51934cuda3std3__45__cpo4cendE - _ZN39_INTERNAL_8de580ff_4_k_cu_63883d35_51934cuda3std3__419piecewise_constructE)
_ZN39_INTERNAL_8de580ff_4_k_cu_63883d35_51934cuda3std3__419piecewise_constructE:
	.zero		1
	.type		_ZN39_INTERNAL_8de580ff_4_k_cu_63883d35_51934cuda3std3__45__cpo4cendE,@object
	.size		_ZN39_INTERNAL_8de580ff_4_k_cu_63883d35_51934cuda3std3__45__cpo4cendE,(_ZN39_INTERNAL_8de580ff_4_k_cu_63883d35_51934cuda3std6ranges3__45__cpo4swapE - _ZN39_INTERNAL_8de580ff_4_k_cu_63883d35_51934cuda3std3__45__cpo4cendE)
_ZN39_INTERNAL_8de580ff_4_k_cu_63883d35_51934cuda3std3__45__cpo4cendE:
	.zero		1
	.type		_ZN39_INTERNAL_8de580ff_4_k_cu_63883d35_51934cuda3std6ranges3__45__cpo4swapE,@object
	.size		_ZN39_INTERNAL_8de580ff_4_k_cu_63883d35_51934cuda3std6ranges3__45__cpo4swapE,(.L_8 - _ZN39_INTERNAL_8de580ff_4_k_cu_63883d35_51934cuda3std6ranges3__45__cpo4swapE)
_ZN39_INTERNAL_8de580ff_4_k_cu_63883d35_51934cuda3std6ranges3__45__cpo4swapE:
	.zero		1
.L_8:


//--------------------- .nv.constant0._ZN7cutlass13device_kernelINS_4gemm6kernel13GemmUniversalIN4cute5tupleIJiiiiEEENS1_10collective13CollectiveMmaINS1_34MainloopSm90TmaGmmaWarpSpecializedILi4ENS5_IJNS4_1CILi2EEENSA_ILi1EEESC_EEENS1_35KernelTmaWarpSpecializedCooperativeEEENS5_IJNSA_ILi128EEENSA_ILi256EEESG_EEEaNS5_IJlSC_lEEEaSJ_NS4_8TiledMMAINS4_8MMA_AtomIJNS4_4SM904GMMA27MMA_64x256x32_S32S8S8_SS_TNEEEENS4_6LayoutISD_NS5_IJSC_NSA_ILi0EEESR_EEEEENS5_IJNS4_10UnderscoreESU_SU_EEEEENS4_13SM90_TMA_LOADENS4_14ComposedLayoutINS4_7SwizzleILi3ELi4ELi3EEENS4_18smem_ptr_flag_bitsILi8EEENSQ_INS5_IJNSA_ILi8EEESG_EEENS5_IJSG_SC_EEEEEEEvNS4_8identityENS4_23SM90_TMA_LOAD_MULTICASTES17_vS18_EENS_8epilogue10collective6detail29Sm90TmaWarpSpecializedAdapterINS1C_15DefaultEpilogueIaSJ_SJ_NS1B_6thread17LinearCombinationIaLi1EiiLNS1G_9ScaleType4KindE0ELNS_15FloatRoundStyleE2EaEENS1_15EpilogueDefaultEEEEEvvEEEEvNT_6ParamsE --------------------------
	.section	.nv.constant0._ZN7cutlass13device_kernelINS_4gemm6kernel13GemmUniversalIN4cute5tupleIJiiiiEEENS1_10collective13CollectiveMmaINS1_34MainloopSm90TmaGmmaWarpSpecializedILi4ENS5_IJNS4_1CILi2EEENSA_ILi1EEESC_EEENS1_35KernelTmaWarpSpecializedCooperativeEEENS5_IJNSA_ILi128EEENSA_ILi256EEESG_EEEaNS5_IJlSC_lEEEaSJ_NS4_8TiledMMAINS4_8MMA_AtomIJNS4_4SM904GMMA27MMA_64x256x32_S32S8S8_SS_TNEEEENS4_6LayoutISD_NS5_IJSC_NSA_ILi0EEESR_EEEEENS5_IJNS4_10UnderscoreESU_SU_EEEEENS4_13SM90_TMA_LOADENS4_14ComposedLayoutINS4_7SwizzleILi3ELi4ELi3EEENS4_18smem_ptr_flag_bitsILi8EEENSQ_INS5_IJNSA_ILi8EEESG_EEENS5_IJSG_SC_EEEEEEEvNS4_8identityENS4_23SM90_TMA_LOAD_MULTICASTES17_vS18_EENS_8epilogue10collective6detail29Sm90TmaWarpSpecializedAdapterINS1C_15DefaultEpilogueIaSJ_SJ_NS1B_6thread17LinearCombinationIaLi1EiiLNS1G_9ScaleType4KindE0ELNS_15FloatRoundStyleE2EaEENS1_15EpilogueDefaultEEEEEvvEEEEvNT_6ParamsE,"a",@progbits
	.sectionflags	@""
	.align	4
.nv.constant0._ZN7cutlass13device_kernelINS_4gemm6kernel13GemmUniversalIN4cute5tupleIJiiiiEEENS1_10collective13CollectiveMmaINS1_34MainloopSm90TmaGmmaWarpSpecializedILi4ENS5_IJNS4_1CILi2EEENSA_ILi1EEESC_EEENS1_35KernelTmaWarpSpecializedCooperativeEEENS5_IJNSA_ILi128EEENSA_ILi256EEESG_EEEaNS5_IJlSC_lEEEaSJ_NS4_8TiledMMAINS4_8MMA_AtomIJNS4_4SM904GMMA27MMA_64x256x32_S32S8S8_SS_TNEEEENS4_6LayoutISD_NS5_IJSC_NSA_ILi0EEESR_EEEEENS5_IJNS4_10UnderscoreESU_SU_EEEEENS4_13SM90_TMA_LOADENS4_14ComposedLayoutINS4_7SwizzleILi3ELi4ELi3EEENS4_18smem_ptr_flag_bitsILi8EEENSQ_INS5_IJNSA_ILi8EEESG_EEENS5_IJSG_SC_EEEEEEEvNS4_8identityENS4_23SM90_TMA_LOAD_MULTICASTES17_vS18_EENS_8epilogue10collective6detail29Sm90TmaWarpSpecializedAdapterINS1C_15DefaultEpilogueIaSJ_SJ_NS1B_6thread17LinearCombinationIaLi1EiiLNS1G_9ScaleType4KindE0ELNS_15FloatRoundStyleE2EaEENS1_15EpilogueDefaultEEEEEvvEEEEvNT_6ParamsE:
	.zero		1664


//--------------------- SYMBOLS --------------------------

	.type		.nv.reservedSmem.offset0,@object
	.size		.nv.reservedSmem.offset0,0x4
	.type		__assertfail,@function
